//
// Generated by NVIDIA NVVM Compiler
//
// Compiler Build ID: CL-36424714
// Cuda compilation tools, release 13.0, V13.0.88
// Based on NVVM 20.0.0
//

.version 9.0
.target sm_100
.address_size 64

	// .globl	_Z4diffP7double2S0_S0_S0_S0_
// _ZZ4diffP7double2S0_S0_S0_S0_E7local_f has been demoted
// _ZZ4diffP7double2S0_S0_S0_S0_E10local_diff has been demoted
// _ZZ9RK_updateP7double2S0_S0_S0_S0_S0_PdS1_S1_S1_S1_E7local_u has been demoted

.visible .entry _Z4diffP7double2S0_S0_S0_S0_(
	.param .u64 .ptr .align 1 _Z4diffP7double2S0_S0_S0_S0__param_0,
	.param .u64 .ptr .align 1 _Z4diffP7double2S0_S0_S0_S0__param_1,
	.param .u64 .ptr .align 1 _Z4diffP7double2S0_S0_S0_S0__param_2,
	.param .u64 .ptr .align 1 _Z4diffP7double2S0_S0_S0_S0__param_3,
	.param .u64 .ptr .align 1 _Z4diffP7double2S0_S0_S0_S0__param_4
)
{
	.reg .pred 	%p<3>;
	.reg .b32 	%r<24>;
	.reg .b64 	%rd<17>;
	.reg .b64 	%fd<43>;
	// demoted variable
	.shared .align 16 .b8 _ZZ4diffP7double2S0_S0_S0_S0_E7local_f[2048];
	// demoted variable
	.shared .align 16 .b8 _ZZ4diffP7double2S0_S0_S0_S0_E10local_diff[2048];
	ld.param.u64 	%rd1, [_Z4diffP7double2S0_S0_S0_S0__param_0];
	ld.param.u64 	%rd2, [_Z4diffP7double2S0_S0_S0_S0__param_1];
	ld.param.u64 	%rd3, [_Z4diffP7double2S0_S0_S0_S0__param_2];
	ld.param.u64 	%rd4, [_Z4diffP7double2S0_S0_S0_S0__param_3];
	ld.param.u64 	%rd5, [_Z4diffP7double2S0_S0_S0_S0__param_4];
	cvta.to.global.u64 	%rd6, %rd5;
	cvta.to.global.u64 	%rd7, %rd4;
	cvta.to.global.u64 	%rd8, %rd3;
	cvta.to.global.u64 	%rd9, %rd2;
	cvta.to.global.u64 	%rd10, %rd1;
	mov.u32 	%r1, %ctaid.x;
	mov.u32 	%r2, %tid.x;
	cvt.rn.f64.u32 	%fd1, %r1;
	mov.u32 	%r3, %nctaid.x;
	add.s32 	%r4, %r3, 1;
	cvt.rn.f64.u32 	%fd2, %r4;
	mul.f64 	%fd3, %fd2, 0d3FE0000000000000;
	setp.gt.f64 	%p1, %fd3, %fd1;
	selp.b32 	%r5, 0, %r3, %p1;
	sub.s32 	%r6, %r1, %r5;
	mov.u32 	%r7, %ntid.x;
	shr.u32 	%r8, %r7, 1;
	setp.lt.u32 	%p2, %r2, %r8;
	not.b32 	%r9, %r2;
	sub.s32 	%r10, %r7, %r2;
	selp.b32 	%r11, %r9, %r10, %p2;
	shl.b32 	%r12, %r2, 4;
	mov.u32 	%r13, _ZZ4diffP7double2S0_S0_S0_S0_E7local_f;
	add.s32 	%r14, %r13, %r12;
	mad.lo.s32 	%r15, %r2, %r3, %r1;
	mul.wide.u32 	%rd11, %r15, 16;
	add.s64 	%rd12, %rd10, %rd11;
	ld.global.v2.f64 	{%fd4, %fd5}, [%rd12];
	st.shared.v2.f64 	[%r14], {%fd4, %fd5};
	neg.s32 	%r16, %r11;
	cvt.rn.f64.s32 	%fd6, %r16;
	mul.f64 	%fd7, %fd5, %fd6;
	cvt.rn.f64.u32 	%fd8, %r3;
	div.rn.f64 	%fd9, %fd7, %fd8;
	div.rn.f64 	%fd10, %fd9, %fd8;
	mov.u32 	%r17, _ZZ4diffP7double2S0_S0_S0_S0_E10local_diff;
	add.s32 	%r18, %r17, %r12;
	cvt.rn.f64.s32 	%fd11, %r11;
	mul.f64 	%fd12, %fd4, %fd11;
	div.rn.f64 	%fd13, %fd12, %fd8;
	div.rn.f64 	%fd14, %fd13, %fd8;
	st.shared.v2.f64 	[%r18], {%fd10, %fd14};
	add.s64 	%rd13, %rd9, %rd11;
	st.global.v2.f64 	[%rd13], {%fd10, %fd14};
	bar.sync 	0;
	neg.s32 	%r19, %r6;
	cvt.rn.f64.s32 	%fd15, %r19;
	ld.shared.v2.f64 	{%fd16, %fd17}, [%r14];
	mul.f64 	%fd18, %fd17, %fd15;
	div.rn.f64 	%fd19, %fd18, %fd8;
	div.rn.f64 	%fd20, %fd19, %fd8;
	cvt.rn.f64.s32 	%fd21, %r6;
	mul.f64 	%fd22, %fd16, %fd21;
	div.rn.f64 	%fd23, %fd22, %fd8;
	div.rn.f64 	%fd24, %fd23, %fd8;
	st.shared.v2.f64 	[%r18], {%fd20, %fd24};
	add.s64 	%rd14, %rd8, %rd11;
	st.global.v2.f64 	[%rd14], {%fd20, %fd24};
	bar.sync 	0;
	mul.lo.s32 	%r20, %r11, %r11;
	neg.s32 	%r21, %r20;
	cvt.rn.f64.s32 	%fd25, %r21;
	ld.shared.v2.f64 	{%fd26, %fd27}, [%r14];
	mul.f64 	%fd28, %fd26, %fd25;
	div.rn.f64 	%fd29, %fd28, %fd8;
	div.rn.f64 	%fd30, %fd29, %fd8;
	mul.f64 	%fd31, %fd27, %fd25;
	div.rn.f64 	%fd32, %fd31, %fd8;
	div.rn.f64 	%fd33, %fd32, %fd8;
	st.shared.v2.f64 	[%r18], {%fd30, %fd33};
	add.s64 	%rd15, %rd7, %rd11;
	st.global.v2.f64 	[%rd15], {%fd30, %fd33};
	bar.sync 	0;
	mul.lo.s32 	%r22, %r6, %r6;
	neg.s32 	%r23, %r22;
	cvt.rn.f64.s32 	%fd34, %r23;
	ld.shared.v2.f64 	{%fd35, %fd36}, [%r14];
	mul.f64 	%fd37, %fd35, %fd34;
	div.rn.f64 	%fd38, %fd37, %fd8;
	div.rn.f64 	%fd39, %fd38, %fd8;
	mul.f64 	%fd40, %fd36, %fd34;
	div.rn.f64 	%fd41, %fd40, %fd8;
	div.rn.f64 	%fd42, %fd41, %fd8;
	st.shared.v2.f64 	[%r18], {%fd39, %fd42};
	add.s64 	%rd16, %rd6, %rd11;
	st.global.v2.f64 	[%rd16], {%fd39, %fd42};
	bar.sync 	0;
	ret;

}
	// .globl	_Z9RK_updateP7double2S0_S0_S0_S0_S0_PdS1_S1_S1_S1_
.visible .entry _Z9RK_updateP7double2S0_S0_S0_S0_S0_PdS1_S1_S1_S1_(
	.param .u64 .ptr .align 1 _Z9RK_updateP7double2S0_S0_S0_S0_S0_PdS1_S1_S1_S1__param_0,
	.param .u64 .ptr .align 1 _Z9RK_updateP7double2S0_S0_S0_S0_S0_PdS1_S1_S1_S1__param_1,
	.param .u64 .ptr .align 1 _Z9RK_updateP7double2S0_S0_S0_S0_S0_PdS1_S1_S1_S1__param_2,
	.param .u64 .ptr .align 1 _Z9RK_updateP7double2S0_S0_S0_S0_S0_PdS1_S1_S1_S1__param_3,
	.param .u64 .ptr .align 1 _Z9RK_updateP7double2S0_S0_S0_S0_S0_PdS1_S1_S1_S1__param_4,
	.param .u64 .ptr .align 1 _Z9RK_updateP7double2S0_S0_S0_S0_S0_PdS1_S1_S1_S1__param_5,
	.param .u64 .ptr .align 1 _Z9RK_updateP7double2S0_S0_S0_S0_S0_PdS1_S1_S1_S1__param_6,
	.param .u64 .ptr .align 1 _Z9RK_updateP7double2S0_S0_S0_S0_S0_PdS1_S1_S1_S1__param_7,
	.param .u64 .ptr .align 1 _Z9RK_updateP7double2S0_S0_S0_S0_S0_PdS1_S1_S1_S1__param_8,
	.param .u64 .ptr .align 1 _Z9RK_updateP7double2S0_S0_S0_S0_S0_PdS1_S1_S1_S1__param_9,
	.param .u64 .ptr .align 1 _Z9RK_updateP7double2S0_S0_S0_S0_S0_PdS1_S1_S1_S1__param_10
)
{
	.reg .b32 	%r<8>;
	.reg .b64 	%rd<30>;
	.reg .b64 	%fd<76>;
	// demoted variable
	.shared .align 16 .b8 _ZZ9RK_updateP7double2S0_S0_S0_S0_S0_PdS1_S1_S1_S1_E7local_u[2048];
	ld.param.u64 	%rd1, [_Z9RK_updateP7double2S0_S0_S0_S0_S0_PdS1_S1_S1_S1__param_0];
	ld.param.u64 	%rd2, [_Z9RK_updateP7double2S0_S0_S0_S0_S0_PdS1_S1_S1_S1__param_1];
	ld.param.u64 	%rd3, [_Z9RK_updateP7double2S0_S0_S0_S0_S0_PdS1_S1_S1_S1__param_2];
	ld.param.u64 	%rd4, [_Z9RK_updateP7double2S0_S0_S0_S0_S0_PdS1_S1_S1_S1__param_3];
	ld.param.u64 	%rd5, [_Z9RK_updateP7double2S0_S0_S0_S0_S0_PdS1_S1_S1_S1__param_4];
	ld.param.u64 	%rd6, [_Z9RK_updateP7double2S0_S0_S0_S0_S0_PdS1_S1_S1_S1__param_5];
	ld.param.u64 	%rd7, [_Z9RK_updateP7double2S0_S0_S0_S0_S0_PdS1_S1_S1_S1__param_6];
	ld.param.u64 	%rd8, [_Z9RK_updateP7double2S0_S0_S0_S0_S0_PdS1_S1_S1_S1__param_7];
	ld.param.u64 	%rd9, [_Z9RK_updateP7double2S0_S0_S0_S0_S0_PdS1_S1_S1_S1__param_8];
	ld.param.u64 	%rd10, [_Z9RK_updateP7double2S0_S0_S0_S0_S0_PdS1_S1_S1_S1__param_9];
	ld.param.u64 	%rd11, [_Z9RK_updateP7double2S0_S0_S0_S0_S0_PdS1_S1_S1_S1__param_10];
	cvta.to.global.u64 	%rd12, %rd6;
	cvta.to.global.u64 	%rd13, %rd5;
	cvta.to.global.u64 	%rd14, %rd9;
	cvta.to.global.u64 	%rd15, %rd4;
	cvta.to.global.u64 	%rd16, %rd8;
	cvta.to.global.u64 	%rd17, %rd3;
	cvta.to.global.u64 	%rd18, %rd11;
	cvta.to.global.u64 	%rd19, %rd10;
	cvta.to.global.u64 	%rd20, %rd7;
	cvta.to.global.u64 	%rd21, %rd1;
	cvta.to.global.u64 	%rd22, %rd2;
	mov.u32 	%r1, %ctaid.x;
	mov.u32 	%r2, %tid.x;
	shl.b32 	%r3, %r2, 4;
	mov.u32 	%r4, _ZZ9RK_updateP7double2S0_S0_S0_S0_S0_PdS1_S1_S1_S1_E7local_u;
	add.s32 	%r5, %r4, %r3;
	mov.u32 	%r6, %nctaid.x;
	mad.lo.s32 	%r7, %r2, %r6, %r1;
	mul.wide.u32 	%rd23, %r7, 16;
	add.s64 	%rd24, %rd22, %rd23;
	ld.global.v2.f64 	{%fd1, %fd2}, [%rd24];
	add.s64 	%rd25, %rd21, %rd23;
	ld.global.v2.f64 	{%fd3, %fd4}, [%rd25];
	ld.global.f64 	%fd5, [%rd20];
	ld.global.f64 	%fd6, [%rd19];
	mul.f64 	%fd7, %fd5, %fd6;
	mul.f64 	%fd8, %fd1, %fd1;
	mov.f64 	%fd9, 0d3FF0000000000000;
	sub.f64 	%fd10, %fd9, %fd8;
	mul.f64 	%fd11, %fd1, 0d4008000000000000;
	mul.f64 	%fd12, %fd11, %fd2;
	mul.f64 	%fd13, %fd2, %fd12;
	fma.rn.f64 	%fd14, %fd1, %fd10, %fd13;
	mul.f64 	%fd15, %fd7, %fd14;
	ld.global.f64 	%fd16, [%rd18];
	div.rn.f64 	%fd17, %fd15, %fd16;
	div.rn.f64 	%fd18, %fd17, %fd16;
	add.f64 	%fd19, %fd3, %fd18;
	st.global.f64 	[%rd24], %fd19;
	ld.global.f64 	%fd20, [%rd20];
	ld.global.f64 	%fd21, [%rd19];
	mul.f64 	%fd22, %fd20, %fd21;
	mul.f64 	%fd23, %fd1, %fd11;
	mul.f64 	%fd24, %fd2, %fd23;
	sub.f64 	%fd25, %fd2, %fd24;
	fma.rn.f64 	%fd26, %fd2, %fd2, %fd25;
	mul.f64 	%fd27, %fd22, %fd26;
	ld.global.f64 	%fd28, [%rd18];
	div.rn.f64 	%fd29, %fd27, %fd28;
	div.rn.f64 	%fd30, %fd29, %fd28;
	add.f64 	%fd31, %fd4, %fd30;
	st.global.f64 	[%rd24+8], %fd31;
	add.s64 	%rd26, %rd17, %rd23;
	ld.global.v2.f64 	{%fd32, %fd33}, [%rd26];
	ld.global.f64 	%fd34, [%rd20];
	mul.f64 	%fd35, %fd32, %fd34;
	ld.global.f64 	%fd36, [%rd16];
	mul.f64 	%fd37, %fd35, %fd36;
	sub.f64 	%fd38, %fd19, %fd37;
	st.global.f64 	[%rd24], %fd38;
	ld.global.f64 	%fd39, [%rd20];
	mul.f64 	%fd40, %fd39, %fd33;
	ld.global.f64 	%fd41, [%rd16];
	mul.f64 	%fd42, %fd40, %fd41;
	sub.f64 	%fd43, %fd31, %fd42;
	st.global.f64 	[%rd24+8], %fd43;
	add.s64 	%rd27, %rd15, %rd23;
	ld.global.v2.f64 	{%fd44, %fd45}, [%rd27];
	ld.global.f64 	%fd46, [%rd20];
	mul.f64 	%fd47, %fd44, %fd46;
	ld.global.f64 	%fd48, [%rd14];
	mul.f64 	%fd49, %fd47, %fd48;
	sub.f64 	%fd50, %fd38, %fd49;
	st.global.f64 	[%rd24], %fd50;
	ld.global.f64 	%fd51, [%rd20];
	mul.f64 	%fd52, %fd51, %fd45;
	ld.global.f64 	%fd53, [%rd14];
	mul.f64 	%fd54, %fd52, %fd53;
	sub.f64 	%fd55, %fd43, %fd54;
	st.global.f64 	[%rd24+8], %fd55;
	add.s64 	%rd28, %rd13, %rd23;
	ld.global.v2.f64 	{%fd56, %fd57}, [%rd28];
	ld.global.f64 	%fd58, [%rd20];
	mul.f64 	%fd59, %fd56, %fd58;
	ld.global.f64 	%fd60, [%rd19];
	fma.rn.f64 	%fd61, %fd59, %fd60, %fd50;
	st.global.f64 	[%rd24], %fd61;
	ld.global.f64 	%fd62, [%rd20];
	mul.f64 	%fd63, %fd62, %fd57;
	ld.global.f64 	%fd64, [%rd19];
	fma.rn.f64 	%fd65, %fd63, %fd64, %fd55;
	st.global.f64 	[%rd24+8], %fd65;
	add.s64 	%rd29, %rd12, %rd23;
	ld.global.v2.f64 	{%fd66, %fd67}, [%rd29];
	st.shared.v2.f64 	[%r5], {%fd66, %fd67};
	ld.global.f64 	%fd68, [%rd20];
	mul.f64 	%fd69, %fd66, %fd68;
	ld.global.f64 	%fd70, [%rd19];
	fma.rn.f64 	%fd71, %fd69, %fd70, %fd61;
	st.global.f64 	[%rd24], %fd71;
	ld.global.f64 	%fd72, [%rd20];
	mul.f64 	%fd73, %fd72, %fd67;
	ld.global.f64 	%fd74, [%rd19];
	fma.rn.f64 	%fd75, %fd73, %fd74, %fd65;
	st.global.f64 	[%rd24+8], %fd75;
	ret;

}


// ===== COMPILED SASS (sm_100) =====

	.target	sm_100

	.elftype	@"ET_EXEC"


//--------------------- .note.nv.tkinfo           --------------------------
	.section	.note.nv.tkinfo,"",@"SHT_NOTE"
	.sectionflags	@"SHF_NOTE_NV_TKINFO"
	.tkinfo
        /*0018*/ 	.word	0x00000002
        /*0030*/ 	.string	""
        /*0030*/ 	.string	"ptxas"
        /*0030*/ 	.string	"Cuda compilation tools, release 13.0, V13.0.88"
        /*0030*/ 	.string	"Build cuda_13.0.r13.0/compiler.36424714_0"
        /*0030*/ 	.string	"-arch sm_100 -m 64 "



//--------------------- .note.nv.cuinfo           --------------------------
	.section	.note.nv.cuinfo,"",@"SHT_NOTE"
	.sectionflags	@"SHF_NOTE_NV_CUINFO"
        /*0018*/ 	.short	0x0002
        /*001a*/ 	.short	0x0064
        /*001c*/ 	.short	0x0082
	.zero		2


//--------------------- .nv.info                  --------------------------
	.section	.nv.info,"",@"SHT_CUDA_INFO"
	.align	4


	//----- nvinfo : EIATTR_REGCOUNT
	.align		4
        /*0000*/ 	.byte	0x04, 0x2f
        /*0002*/ 	.short	(.L_1 - .L_0)
	.align		4
.L_0:
        /*0004*/ 	.word	index@(_Z4diffP7double2S0_S0_S0_S0_)
        /*0008*/ 	.word	0x00000022


	//----- nvinfo : EIATTR_FRAME_SIZE
	.align		4
.L_1:
        /*000c*/ 	.byte	0x04, 0x11
        /*000e*/ 	.short	(.L_3 - .L_2)
	.align		4
.L_2:
        /*0010*/ 	.word	index@($__internal_1_$__cuda_sm20_div_rn_f64_full)
        /*0014*/ 	.word	0x00000000


	//----- nvinfo : EIATTR_FRAME_SIZE
	.align		4
.L_3:
        /*0018*/ 	.byte	0x04, 0x11
        /*001a*/ 	.short	(.L_5 - .L_4)
	.align		4
.L_4:
        /*001c*/ 	.word	index@(_Z4diffP7double2S0_S0_S0_S0_)
        /*0020*/ 	.word	0x00000000


	//----- nvinfo : EIATTR_REGCOUNT
	.align		4
.L_5:
        /*0024*/ 	.byte	0x04, 0x2f
        /*0026*/ 	.short	(.L_7 - .L_6)
	.align		4
.L_6:
        /*0028*/ 	.word	index@(_Z9RK_updateP7double2S0_S0_S0_S0_S0_PdS1_S1_S1_S1_)
        /*002c*/ 	.word	0x00000026


	//----- nvinfo : EIATTR_FRAME_SIZE
	.align		4
.L_7:
        /*0030*/ 	.byte	0x04, 0x11
        /*0032*/ 	.short	(.L_9 - .L_8)
	.align		4
.L_8:
        /*0034*/ 	.word	index@($__internal_0_$__cuda_sm20_div_rn_f64_full)
        /*0038*/ 	.word	0x00000000


	//----- nvinfo : EIATTR_FRAME_SIZE
	.align		4
.L_9:
        /*003c*/ 	.byte	0x04, 0x11
        /*003e*/ 	.short	(.L_11 - .L_10)
	.align		4
.L_10:
        /*0040*/ 	.word	index@(_Z9RK_updateP7double2S0_S0_S0_S0_S0_PdS1_S1_S1_S1_)
        /*0044*/ 	.word	0x00000000


	//----- nvinfo : EIATTR_MIN_STACK_SIZE
	.align		4
.L_11:
        /*0048*/ 	.byte	0x04, 0x12
        /*004a*/ 	.short	(.L_13 - .L_12)
	.align		4
.L_12:
        /*004c*/ 	.word	index@(_Z9RK_updateP7double2S0_S0_S0_S0_S0_PdS1_S1_S1_S1_)
        /*0050*/ 	.word	0x00000000


	//----- nvinfo : EIATTR_MIN_STACK_SIZE
	.align		4
.L_13:
        /*0054*/ 	.byte	0x04, 0x12
        /*0056*/ 	.short	(.L_15 - .L_14)
	.align		4
.L_14:
        /*0058*/ 	.word	index@(_Z4diffP7double2S0_S0_S0_S0_)
        /*005c*/ 	.word	0x00000000
.L_15:


//--------------------- .nv.compat                --------------------------
	.section	.nv.compat,"",@"SHT_CUDA_COMPAT_INFO"
	.align	4
        /*0000*/ 	.byte	0x02, 0x09, 0x00, 0x00, 0x02, 0x02, 0x01, 0x00, 0x02, 0x05, 0x05, 0x00, 0x03, 0x07, 0x01, 0x01
        /*0010*/ 	.byte	0x02, 0x03, 0x00, 0x00, 0x02, 0x06, 0x01, 0x00, 0x04, 0x0b, 0x08, 0x00, 0x01, 0x00, 0x00, 0x00
        /*0020*/ 	.byte	0x00, 0x00, 0x00, 0x00


//--------------------- .nv.info._Z9RK_updateP7double2S0_S0_S0_S0_S0_PdS1_S1_S1_S1_ --------------------------
	.section	.nv.info._Z9RK_updateP7double2S0_S0_S0_S0_S0_PdS1_S1_S1_S1_,"",@"SHT_CUDA_INFO"
	.sectionflags	@""
	.align	4


	//----- nvinfo : EIATTR_CUDA_API_VERSION
	.align		4
        /*0000*/ 	.byte	0x04, 0x37
        /*0002*/ 	.short	(.L_17 - .L_16)
.L_16:
        /*0004*/ 	.word	0x00000082


	//----- nvinfo : EIATTR_KPARAM_INFO
	.align		4
.L_17:
        /*0008*/ 	.byte	0x04, 0x17
        /*000a*/ 	.short	(.L_19 - .L_18)
.L_18:
        /*000c*/ 	.word	0x00000000
        /*0010*/ 	.short	0x000a
        /*0012*/ 	.short	0x0050
        /*0014*/ 	.byte	0x00, 0xf5, 0x21, 0x00


	//----- nvinfo : EIATTR_KPARAM_INFO
	.align		4
.L_19:
        /*0018*/ 	.byte	0x04, 0x17
        /*001a*/ 	.short	(.L_21 - .L_20)
.L_20:
        /*001c*/ 	.word	0x00000000
        /*0020*/ 	.short	0x0009
        /*0022*/ 	.short	0x0048
        /*0024*/ 	.byte	0x00, 0xf5, 0x21, 0x00


	//----- nvinfo : EIATTR_KPARAM_INFO
	.align		4
.L_21:
        /*0028*/ 	.byte	0x04, 0x17
        /*002a*/ 	.short	(.L_23 - .L_22)
.L_22:
        /*002c*/ 	.word	0x00000000
        /*0030*/ 	.short	0x0008
        /*0032*/ 	.short	0x0040
        /*0034*/ 	.byte	0x00, 0xf5, 0x21, 0x00


	//----- nvinfo : EIATTR_KPARAM_INFO
	.align		4
.L_23:
        /*0038*/ 	.byte	0x04, 0x17
        /*003a*/ 	.short	(.L_25 - .L_24)
.L_24:
        /*003c*/ 	.word	0x00000000
        /*0040*/ 	.short	0x0007
        /*0042*/ 	.short	0x0038
        /*0044*/ 	.byte	0x00, 0xf5, 0x21, 0x00


	//----- nvinfo : EIATTR_KPARAM_INFO
	.align		4
.L_25:
        /*0048*/ 	.byte	0x04, 0x17
        /*004a*/ 	.short	(.L_27 - .L_26)
.L_26:
        /*004c*/ 	.word	0x00000000
        /*0050*/ 	.short	0x0006
        /*0052*/ 	.short	0x0030
        /*0054*/ 	.byte	0x00, 0xf5, 0x21, 0x00


	//----- nvinfo : EIATTR_KPARAM_INFO
	.align		4
.L_27:
        /*0058*/ 	.byte	0x04, 0x17
        /*005a*/ 	.short	(.L_29 - .L_28)
.L_28:
        /*005c*/ 	.word	0x00000000
        /*0060*/ 	.short	0x0005
        /*0062*/ 	.short	0x0028
        /*0064*/ 	.byte	0x00, 0xf5, 0x21, 0x00


	//----- nvinfo : EIATTR_KPARAM_INFO
	.align		4
.L_29:
        /*0068*/ 	.byte	0x04, 0x17
        /*006a*/ 	.short	(.L_31 - .L_30)
.L_30:
        /*006c*/ 	.word	0x00000000
        /*0070*/ 	.short	0x0004
        /*0072*/ 	.short	0x0020
        /*0074*/ 	.byte	0x00, 0xf5, 0x21, 0x00


	//----- nvinfo : EIATTR_KPARAM_INFO
	.align		4
.L_31:
        /*0078*/ 	.byte	0x04, 0x17
        /*007a*/ 	.short	(.L_33 - .L_32)
.L_32:
        /*007c*/ 	.word	0x00000000
        /*0080*/ 	.short	0x0003
        /*0082*/ 	.short	0x0018
        /*0084*/ 	.byte	0x00, 0xf5, 0x21, 0x00


	//----- nvinfo : EIATTR_KPARAM_INFO
	.align		4
.L_33:
        /*0088*/ 	.byte	0x04, 0x17
        /*008a*/ 	.short	(.L_35 - .L_34)
.L_34:
        /*008c*/ 	.word	0x00000000
        /*0090*/ 	.short	0x0002
        /*0092*/ 	.short	0x0010
        /*0094*/ 	.byte	0x00, 0xf5, 0x21, 0x00


	//----- nvinfo : EIATTR_KPARAM_INFO
	.align		4
.L_35:
        /*0098*/ 	.byte	0x04, 0x17
        /*009a*/ 	.short	(.L_37 - .L_36)
.L_36:
        /*009c*/ 	.word	0x00000000
        /*00a0*/ 	.short	0x0001
        /*00a2*/ 	.short	0x0008
        /*00a4*/ 	.byte	0x00, 0xf5, 0x21, 0x00


	//----- nvinfo : EIATTR_KPARAM_INFO
	.align		4
.L_37:
        /*00a8*/ 	.byte	0x04, 0x17
        /*00aa*/ 	.short	(.L_39 - .L_38)
.L_38:
        /*00ac*/ 	.word	0x00000000
        /*00b0*/ 	.short	0x0000
        /*00b2*/ 	.short	0x0000
        /*00b4*/ 	.byte	0x00, 0xf5, 0x21, 0x00


	//----- nvinfo : EIATTR_SPARSE_MMA_MASK
	.align		4
.L_39:
        /*00b8*/ 	.byte	0x03, 0x50
        /*00ba*/ 	.short	0x0000


	//----- nvinfo : EIATTR_MAXREG_COUNT
	.align		4
        /*00bc*/ 	.byte	0x03, 0x1b
        /*00be*/ 	.short	0x00ff


	//----- nvinfo : EIATTR_MERCURY_ISA_VERSION
	.align		4
        /*00c0*/ 	.byte	0x03, 0x5f
        /*00c2*/ 	.short	0x0101


	//----- nvinfo : EIATTR_VRC_CTA_INIT_COUNT
	.align		4
        /*00c4*/ 	.byte	0x02, 0x4a
	.zero		1
	.zero		1


	//----- nvinfo : EIATTR_EXIT_INSTR_OFFSETS
	.align		4
        /*00c8*/ 	.byte	0x04, 0x1c
        /*00ca*/ 	.short	(.L_41 - .L_40)


	//   ....[0]....
.L_40:
        /*00cc*/ 	.word	0x00000bf0


	//----- nvinfo : EIATTR_CRS_STACK_SIZE
	.align		4
.L_41:
        /*00d0*/ 	.byte	0x04, 0x1e
        /*00d2*/ 	.short	(.L_43 - .L_42)
.L_42:
        /*00d4*/ 	.word	0x00000000


	//----- nvinfo : EIATTR_CBANK_PARAM_SIZE
	.align		4
.L_43:
        /*00d8*/ 	.byte	0x03, 0x19
        /*00da*/ 	.short	0x0058


	//----- nvinfo : EIATTR_PARAM_CBANK
	.align		4
        /*00dc*/ 	.byte	0x04, 0x0a
        /*00de*/ 	.short	(.L_45 - .L_44)
	.align		4
.L_44:
        /*00e0*/ 	.word	index@(.nv.constant0._Z9RK_updateP7double2S0_S0_S0_S0_S0_PdS1_S1_S1_S1_)
        /*00e4*/ 	.short	0x0380
        /*00e6*/ 	.short	0x0058


	//----- nvinfo : EIATTR_SW_WAR
	.align		4
.L_45:
        /*00e8*/ 	.byte	0x04, 0x36
        /*00ea*/ 	.short	(.L_47 - .L_46)
.L_46:
        /*00ec*/ 	.word	0x00000008
.L_47:


//--------------------- .nv.info._Z4diffP7double2S0_S0_S0_S0_ --------------------------
	.section	.nv.info._Z4diffP7double2S0_S0_S0_S0_,"",@"SHT_CUDA_INFO"
	.sectionflags	@""
	.align	4


	//----- nvinfo : EIATTR_CUDA_API_VERSION
	.align		4
        /*0000*/ 	.byte	0x04, 0x37
        /*0002*/ 	.short	(.L_49 - .L_48)
.L_48:
        /*0004*/ 	.word	0x00000082


	//----- nvinfo : EIATTR_KPARAM_INFO
	.align		4
.L_49:
        /*0008*/ 	.byte	0x04, 0x17
        /*000a*/ 	.short	(.L_51 - .L_50)
.L_50:
        /*000c*/ 	.word	0x00000000
        /*0010*/ 	.short	0x0004
        /*0012*/ 	.short	0x0020
        /*0014*/ 	.byte	0x00, 0xf5, 0x21, 0x00


	//----- nvinfo : EIATTR_KPARAM_INFO
	.align		4
.L_51:
        /*0018*/ 	.byte	0x04, 0x17
        /*001a*/ 	.short	(.L_53 - .L_52)
.L_52:
        /*001c*/ 	.word	0x00000000
        /*0020*/ 	.short	0x0003
        /*0022*/ 	.short	0x0018
        /*0024*/ 	.byte	0x00, 0xf5, 0x21, 0x00


	//----- nvinfo : EIATTR_KPARAM_INFO
	.align		4
.L_53:
        /*0028*/ 	.byte	0x04, 0x17
        /*002a*/ 	.short	(.L_55 - .L_54)
.L_54:
        /*002c*/ 	.word	0x00000000
        /*0030*/ 	.short	0x0002
        /*0032*/ 	.short	0x0010
        /*0034*/ 	.byte	0x00, 0xf5, 0x21, 0x00


	//----- nvinfo : EIATTR_KPARAM_INFO
	.align		4
.L_55:
        /*0038*/ 	.byte	0x04, 0x17
        /*003a*/ 	.short	(.L_57 - .L_56)
.L_56:
        /*003c*/ 	.word	0x00000000
        /*0040*/ 	.short	0x0001
        /*0042*/ 	.short	0x0008
        /*0044*/ 	.byte	0x00, 0xf5, 0x21, 0x00


	//----- nvinfo : EIATTR_KPARAM_INFO
	.align		4
.L_57:
        /*0048*/ 	.byte	0x04, 0x17
        /*004a*/ 	.short	(.L_59 - .L_58)
.L_58:
        /*004c*/ 	.word	0x00000000
        /*0050*/ 	.short	0x0000
        /*0052*/ 	.short	0x0000
        /*0054*/ 	.byte	0x00, 0xf5, 0x21, 0x00


	//----- nvinfo : EIATTR_SPARSE_MMA_MASK
	.align		4
.L_59:
        /*0058*/ 	.byte	0x03, 0x50
        /*005a*/ 	.short	0x0000


	//----- nvinfo : EIATTR_MAXREG_COUNT
	.align		4
        /*005c*/ 	.byte	0x03, 0x1b
        /*005e*/ 	.short	0x00ff


	//----- nvinfo : EIATTR_NUM_BARRIERS
	.align		4
        /*0060*/ 	.byte	0x02, 0x4c
        /*0062*/ 	.byte	0x01
	.zero		1


	//----- nvinfo : EIATTR_MERCURY_ISA_VERSION
	.align		4
        /*0064*/ 	.byte	0x03, 0x5f
        /*0066*/ 	.short	0x0101


	//----- nvinfo : EIATTR_VRC_CTA_INIT_COUNT
	.align		4
        /*0068*/ 	.byte	0x02, 0x4a
	.zero		1
	.zero		1


	//----- nvinfo : EIATTR_EXIT_INSTR_OFFSETS
	.align		4
        /*006c*/ 	.byte	0x04, 0x1c
        /*006e*/ 	.short	(.L_61 - .L_60)


	//   ....[0]....
.L_60:
        /*0070*/ 	.word	0x00001cb0


	//----- nvinfo : EIATTR_CRS_STACK_SIZE
	.align		4
.L_61:
        /*0074*/ 	.byte	0x04, 0x1e
        /*0076*/ 	.short	(.L_63 - .L_62)
.L_62:
        /*0078*/ 	.word	0x00000000


	//----- nvinfo : EIATTR_CBANK_PARAM_SIZE
	.align		4
.L_63:
        /*007c*/ 	.byte	0x03, 0x19
        /*007e*/ 	.short	0x0028


	//----- nvinfo : EIATTR_PARAM_CBANK
	.align		4
        /*0080*/ 	.byte	0x04, 0x0a
        /*0082*/ 	.short	(.L_65 - .L_64)
	.align		4
.L_64:
        /*0084*/ 	.word	index@(.nv.constant0._Z4diffP7double2S0_S0_S0_S0_)
        /*0088*/ 	.short	0x0380
        /*008a*/ 	.short	0x0028


	//----- nvinfo : EIATTR_SW_WAR
	.align		4
.L_65:
        /*008c*/ 	.byte	0x04, 0x36
        /*008e*/ 	.short	(.L_67 - .L_66)
.L_66:
        /*0090*/ 	.word	0x00000008
.L_67:


//--------------------- .nv.callgraph             --------------------------
	.section	.nv.callgraph,"",@"SHT_CUDA_CALLGRAPH"
	.align	4
	.sectionentsize	8
	.align		4
        /*0000*/ 	.word	0x00000000
	.align		4
        /*0004*/ 	.word	0xffffffff
	.align		4
        /*0008*/ 	.word	0x00000000
	.align		4
        /*000c*/ 	.word	0xfffffffe
	.align		4
        /*0010*/ 	.word	0x00000000
	.align		4
        /*0014*/ 	.word	0xfffffffd
	.align		4
        /*0018*/ 	.word	0x00000000
	.align		4
        /*001c*/ 	.word	0xfffffffc


//--------------------- .text._Z9RK_updateP7double2S0_S0_S0_S0_S0_PdS1_S1_S1_S1_ --------------------------
	.section	.text._Z9RK_updateP7double2S0_S0_S0_S0_S0_PdS1_S1_S1_S1_,"ax",@progbits
	.align	128
        .global         _Z9RK_updateP7double2S0_S0_S0_S0_S0_PdS1_S1_S1_S1_
        .type           _Z9RK_updateP7double2S0_S0_S0_S0_S0_PdS1_S1_S1_S1_,@function
        .size           _Z9RK_updateP7double2S0_S0_S0_S0_S0_PdS1_S1_S1_S1_,(.L_x_52 - _Z9RK_updateP7double2S0_S0_S0_S0_S0_PdS1_S1_S1_S1_)
        .other          _Z9RK_updateP7double2S0_S0_S0_S0_S0_PdS1_S1_S1_S1_,@"STO_CUDA_ENTRY STV_DEFAULT"
_Z9RK_updateP7double2S0_S0_S0_S0_S0_PdS1_S1_S1_S1_:
.text._Z9RK_updateP7double2S0_S0_S0_S0_S0_PdS1_S1_S1_S1_:
[----:B------:R-:W-:Y:S01]  /*0000*/  LDC R1, c[0x0][0x37c] ;  /* 0x0000df00ff017b82 */ /* 0x000fe20000000800 */
[----:B------:R-:W0:Y:S07]  /*0010*/  S2R R3, SR_TID.X ;  /* 0x0000000000037919 */ /* 0x000e2e0000002100 */
[----:B------:R-:W1:Y:S01]  /*0020*/  LDC.64 R32, c[0x0][0x3d0] ;  /* 0x0000f400ff207b82 */ /* 0x000e620000000a00 */
[----:B------:R-:W1:Y:S07]  /*0030*/  LDCU.64 UR6, c[0x0][0x358] ;  /* 0x00006b00ff0677ac */ /* 0x000e6e0008000a00 */
[----:B------:R-:W0:Y:S08]  /*0040*/  S2UR UR4, SR_CTAID.X ;  /* 0x00000000000479c3 */ /* 0x000e300000002500 */
[----:B------:R-:W0:Y:S08]  /*0050*/  LDC R2, c[0x0][0x370] ;  /* 0x0000dc00ff027b82 */ /* 0x000e300000000800 */
[----:B------:R-:W2:Y:S01]  /*0060*/  LDC.64 R8, c[0x0][0x388] ;  /* 0x0000e200ff087b82 */ /* 0x000ea20000000a00 */
[----:B-1----:R-:W3:Y:S07]  /*0070*/  LDG.E.64 R32, desc[UR6][R32.64] ;  /* 0x0000000620207981 */ /* 0x002eee000c1e1b00 */
[----:B------:R-:W1:Y:S01]  /*0080*/  LDC.64 R4, c[0x0][0x3b0] ;  /* 0x0000ec00ff047b82 */ /* 0x000e620000000a00 */
[----:B0-----:R-:W-:-:S07]  /*0090*/  IMAD R2, R3, R2, UR4 ;  /* 0x0000000403027e24 */ /* 0x001fce000f8e0202 */
[----:B------:R-:W0:Y:S01]  /*00a0*/  LDC.64 R10, c[0x0][0x3c8] ;  /* 0x0000f200ff0a7b82 */ /* 0x000e220000000a00 */
[----:B--2---:R-:W-:-:S07]  /*00b0*/  IMAD.WIDE.U32 R8, R2, 0x10, R8 ;  /* 0x0000001002087825 */ /* 0x004fce00078e0008 */
[----:B------:R-:W2:Y:S01]  /*00c0*/  LDC.64 R12, c[0x0][0x380] ;  /* 0x0000e000ff0c7b82 */ /* 0x000ea20000000a00 */
[----:B------:R-:W4:Y:S04]  /*00d0*/  LDG.E.128 R16, desc[UR6][R8.64] ;  /* 0x0000000608107981 */ /* 0x000f28000c1e1d00 */
[----:B-1----:R-:W4:Y:S04]  /*00e0*/  LDG.E.64 R4, desc[UR6][R4.64] ;  /* 0x0000000604047981 */ /* 0x002f28000c1e1b00 */
[----:B0-----:R-:W4:Y:S01]  /*00f0*/  LDG.E.64 R10, desc[UR6][R10.64] ;  /* 0x000000060a0a7981 */ /* 0x001f22000c1e1b00 */
[----:B--2---:R-:W-:-:S06]  /*0100*/  IMAD.WIDE.U32 R12, R2, 0x10, R12 ;  /* 0x00000010020c7825 */ /* 0x004fcc00078e000c */
[----:B------:R-:W5:Y:S01]  /*0110*/  LDG.E.128 R12, desc[UR6][R12.64] ;  /* 0x000000060c0c7981 */ /* 0x000f62000c1e1d00 */
[----:B------:R-:W-:Y:S01]  /*0120*/  IMAD.MOV.U32 R24, RZ, RZ, 0x1 ;  /* 0x00000001ff187424 */ /* 0x000fe200078e00ff */
[----:B------:R-:W0:Y:S01]  /*0130*/  S2UR UR5, SR_CgaCtaId ;  /* 0x00000000000579c3 */ /* 0x000e220000008800 */
[----:B------:R-:W-:Y:S01]  /*0140*/  UMOV UR4, 0x400 ;  /* 0x0000040000047882 */ /* 0x000fe20000000000 */
[----:B------:R-:W-:Y:S01]  /*0150*/  BSSY.RECONVERGENT B0, `(.L_x_0) ;  /* 0x000001f000007945 */ /* 0x000fe20003800200 */
[----:B0-----:R-:W-:-:S06]  /*0160*/  ULEA UR4, UR5, UR4, 0x18 ;  /* 0x0000000405047291 */ /* 0x001fcc000f8ec0ff */
[----:B------:R-:W-:Y:S01]  /*0170*/  LEA R3, R3, UR4, 0x4 ;  /* 0x0000000403037c11 */ /* 0x000fe2000f8e20ff */
[----:B---3--:R-:W0:Y:S02]  /*0180*/  MUFU.RCP64H R25, R33 ;  /* 0x0000002100197308 */ /* 0x008e240000001800 */
[----:B0-----:R-:W-:-:S08]  /*0190*/  DFMA R20, -R32, R24, 1 ;  /* 0x3ff000002014742b */ /* 0x001fd00000000118 */
[----:B------:R-:W-:Y:S02]  /*01a0*/  DFMA R26, R20, R20, R20 ;  /* 0x00000014141a722b */ /* 0x000fe40000000014 */
[C---:B----4-:R-:W-:Y:S02]  /*01b0*/  DMUL R6, R16.reuse, 3 ;  /* 0x4008000010067828 */ /* 0x050fe40000000000 */
[----:B------:R-:W-:-:S04]  /*01c0*/  DFMA R20, -R16, R16, 1 ;  /* 0x3ff000001014742b */ /* 0x000fc80000000110 */
[----:B------:R-:W-:Y:S02]  /*01d0*/  DFMA R26, R24, R26, R24 ;  /* 0x0000001a181a722b */ /* 0x000fe40000000018 */
[----:B------:R-:W-:Y:S02]  /*01e0*/  DMUL R22, R18, R6 ;  /* 0x0000000612167228 */ /* 0x000fe40000000000 */
[----:B------:R-:W-:-:S04]  /*01f0*/  DMUL R10, R4, R10 ;  /* 0x0000000a040a7228 */ /* 0x000fc80000000000 */
[----:B------:R-:W-:Y:S02]  /*0200*/  DFMA R4, -R32, R26, 1 ;  /* 0x3ff000002004742b */ /* 0x000fe4000000011a */
[----:B------:R-:W-:-:S06]  /*0210*/  DMUL R22, R18, R22 ;  /* 0x0000001612167228 */ /* 0x000fcc0000000000 */
[----:B------:R-:W-:Y:S02]  /*0220*/  DFMA R4, R26, R4, R26 ;  /* 0x000000041a04722b */ /* 0x000fe4000000001a */
[----:B------:R-:W-:-:S08]  /*0230*/  DFMA R20, R16, R20, R22 ;  /* 0x000000141014722b */ /* 0x000fd00000000016 */
[----:B------:R-:W-:-:S08]  /*0240*/  DMUL R10, R10, R20 ;  /* 0x000000140a0a7228 */ /* 0x000fd00000000000 */
[----:B------:R-:W-:Y:S02]  /*0250*/  DMUL R20, R10, R4 ;  /* 0x000000040a147228 */ /* 0x000fe40000000000 */
[----:B------:R-:W-:-:S06]  /*0260*/  FSETP.GEU.AND P1, PT, |R11|, 6.5827683646048100446e-37, PT ;  /* 0x036000000b00780b */ /* 0x000fcc0003f2e200 */
[----:B------:R-:W-:-:S08]  /*0270*/  DFMA R22, -R32, R20, R10 ;  /* 0x000000142016722b */ /* 0x000fd0000000010a */
[----:B------:R-:W-:-:S10]  /*0280*/  DFMA R4, R4, R22, R20 ;  /* 0x000000160404722b */ /* 0x000fd40000000014 */
[----:B------:R-:W-:-:S05]  /*0290*/  FFMA R0, RZ, R33, R5 ;  /* 0x00000021ff007223 */ /* 0x000fca0000000005 */
[----:B------:R-:W-:-:S13]  /*02a0*/  FSETP.GT.AND P0, PT, |R0|, 1.469367938527859385e-39, PT ;  /* 0x001000000000780b */ /* 0x000fda0003f04200 */
[----:B------:R-:W-:Y:S05]  /*02b0*/  @P0 BRA P1, `(.L_x_1) ;  /* 0x0000000000200947 */ /* 0x000fea0000800000 */
[----:B------:R-:W-:Y:S01]  /*02c0*/  IMAD.MOV.U32 R4, RZ, RZ, R10 ;  /* 0x000000ffff047224 */ /* 0x000fe200078e000a */
[----:B------:R-:W-:Y:S01]  /*02d0*/  MOV R0, 0x320 ;  /* 0x0000032000007802 */ /* 0x000fe20000000f00 */
[----:B------:R-:W-:Y:S02]  /*02e0*/  IMAD.MOV.U32 R5, RZ, RZ, R11 ;  /* 0x000000ffff057224 */ /* 0x000fe400078e000b */
[----:B------:R-:W-:Y:S02]  /*02f0*/  IMAD.MOV.U32 R20, RZ, RZ, R32 ;  /* 0x000000ffff147224 */ /* 0x000fe400078e0020 */
[----:B------:R-:W-:-:S07]  /*0300*/  IMAD.MOV.U32 R21, RZ, RZ, R33 ;  /* 0x000000ffff157224 */ /* 0x000fce00078e0021 */
[----:B-----5:R-:W-:Y:S05]  /*0310*/  CALL.REL.NOINC `($__internal_0_$__cuda_sm20_div_rn_f64_full) ;  /* 0x0000000800387944 */ /* 0x020fea0003c00000 */
[----:B------:R-:W-:Y:S02]  /*0320*/  IMAD.MOV.U32 R4, RZ, RZ, R10 ;  /* 0x000000ffff047224 */ /* 0x000fe400078e000a */
[----:B------:R-:W-:-:S07]  /*0330*/  IMAD.MOV.U32 R5, RZ, RZ, R11 ;  /* 0x000000ffff057224 */ /* 0x000fce00078e000b */
.L_x_1:
[----:B------:R-:W-:Y:S05]  /*0340*/  BSYNC.RECONVERGENT B0 ;  /* 0x0000000000007941 */ /* 0x000fea0003800200 */
.L_x_0:
[----:B------:R-:W0:Y:S01]  /*0350*/  MUFU.RCP64H R11, R33 ;  /* 0x00000021000b7308 */ /* 0x000e220000001800 */
[----:B------:R-:W-:Y:S01]  /*0360*/  IMAD.MOV.U32 R10, RZ, RZ, 0x1 ;  /* 0x00000001ff0a7424 */ /* 0x000fe200078e00ff */
[----:B------:R-:W-:Y:S01]  /*0370*/  FSETP.GEU.AND P1, PT, |R5|, 6.5827683646048100446e-37, PT ;  /* 0x036000000500780b */ /* 0x000fe20003f2e200 */
[----:B------:R-:W-:Y:S04]  /*0380*/  BSSY.RECONVERGENT B0, `(.L_x_2) ;  /* 0x0000010000007945 */ /* 0x000fe80003800200 */
[----:B0-----:R-:W-:-:S08]  /*0390*/  DFMA R20, -R32, R10, 1 ;  /* 0x3ff000002014742b */ /* 0x001fd0000000010a */
[----:B------:R-:W-:-:S08]  /*03a0*/  DFMA R20, R20, R20, R20 ;  /* 0x000000141414722b */ /* 0x000fd00000000014 */
[----:B------:R-:W-:-:S08]  /*03b0*/  DFMA R20, R10, R20, R10 ;  /* 0x000000140a14722b */ /* 0x000fd0000000000a */
[----:B------:R-:W-:-:S08]  /*03c0*/  DFMA R10, -R32, R20, 1 ;  /* 0x3ff00000200a742b */ /* 0x000fd00000000114 */
[----:B------:R-:W-:-:S08]  /*03d0*/  DFMA R22, R20, R10, R20 ;  /* 0x0000000a1416722b */ /* 0x000fd00000000014 */
[----:B------:R-:W-:-:S08]  /*03e0*/  DMUL R10, R22, R4 ;  /* 0x00000004160a7228 */ /* 0x000fd00000000000 */
[----:B------:R-:W-:-:S08]  /*03f0*/  DFMA R20, -R32, R10, R4 ;  /* 0x0000000a2014722b */ /* 0x000fd00000000104 */
[----:B------:R-:W-:-:S10]  /*0400*/  DFMA R10, R22, R20, R10 ;  /* 0x00000014160a722b */ /* 0x000fd4000000000a */
[----:B------:R-:W-:-:S05]  /*0410*/  FFMA R0, RZ, R33, R11 ;  /* 0x00000021ff007223 */ /* 0x000fca000000000b */
[----:B------:R-:W-:-:S13]  /*0420*/  FSETP.GT.AND P0, PT, |R0|, 1.469367938527859385e-39, PT ;  /* 0x001000000000780b */ /* 0x000fda0003f04200 */
[----:B------:R-:W-:Y:S05]  /*0430*/  @P0 BRA P1, `(.L_x_3) ;  /* 0x0000000000100947 */ /* 0x000fea0000800000 */
[----:B------:R-:W-:Y:S01]  /*0440*/  IMAD.MOV.U32 R20, RZ, RZ, R32 ;  /* 0x000000ffff147224 */ /* 0x000fe200078e0020 */
[----:B------:R-:W-:Y:S02]  /*0450*/  MOV R21, R33 ;  /* 0x0000002100157202 */ /* 0x000fe40000000f00 */
[----:B------:R-:W-:-:S07]  /*0460*/  MOV R0, 0x480 ;  /* 0x0000048000007802 */ /* 0x000fce0000000f00 */
[----:B-----5:R-:W-:Y:S05]  /*0470*/  CALL.REL.NOINC `($__internal_0_$__cuda_sm20_div_rn_f64_full) ;  /* 0x0000000400e07944 */ /* 0x020fea0003c00000 */
.L_x_3:
[----:B------:R-:W-:Y:S05]  /*0480*/  BSYNC.RECONVERGENT B0 ;  /* 0x0000000000007941 */ /* 0x000fea0003800200 */
.L_x_2:
[----:B------:R-:W0:Y:S01]  /*0490*/  LDC.64 R28, c[0x0][0x3d0] ;  /* 0x0000f400ff1c7b82 */ /* 0x000e220000000a00 */
[----:B-----5:R-:W-:-:S07]  /*04a0*/  DADD R32, R12, R10 ;  /* 0x000000000c207229 */ /* 0x020fce000000000a */
[----:B------:R1:W-:Y:S04]  /*04b0*/  STG.E.64 desc[UR6][R8.64], R32 ;  /* 0x0000002008007986 */ /* 0x0003e8000c101b06 */
[----:B0-----:R-:W2:Y:S01]  /*04c0*/  LDG.E.64 R12, desc[UR6][R28.64] ;  /* 0x000000061c0c7981 */ /* 0x001ea2000c1e1b00 */
[----:B------:R-:W0:Y:S08]  /*04d0*/  LDC.64 R24, c[0x0][0x3b0] ;  /* 0x0000ec00ff187b82 */ /* 0x000e300000000a00 */
[----:B------:R-:W3:Y:S01]  /*04e0*/  LDC.64 R26, c[0x0][0x3c8] ;  /* 0x0000f200ff1a7b82 */ /* 0x000ee20000000a00 */
[----:B0-----:R-:W4:Y:S04]  /*04f0*/  LDG.E.64 R4, desc[UR6][R24.64] ;  /* 0x0000000618047981 */ /* 0x001f28000c1e1b00 */
[----:B---3--:R-:W4:Y:S01]  /*0500*/  LDG.E.64 R10, desc[UR6][R26.64] ;  /* 0x000000061a0a7981 */ /* 0x008f22000c1e1b00 */
[----:B------:R-:W-:Y:S01]  /*0510*/  IMAD.MOV.U32 R20, RZ, RZ, 0x1 ;  /* 0x00000001ff147424 */ /* 0x000fe200078e00ff */
[----:B------:R-:W-:Y:S01]  /*0520*/  DMUL R6, R16, R6 ;  /* 0x0000000610067228 */ /* 0x000fe20000000000 */
[----:B------:R-:W-:Y:S07]  /*0530*/  BSSY.RECONVERGENT B0, `(.L_x_4) ;  /* 0x000001a000007945 */ /* 0x000fee0003800200 */
[----:B------:R-:W-:-:S08]  /*0540*/  DFMA R6, -R18, R6, R18 ;  /* 0x000000061206722b */ /* 0x000fd00000000112 */
[----:B------:R-:W-:Y:S01]  /*0550*/  DFMA R6, R18, R18, R6 ;  /* 0x000000121206722b */ /* 0x000fe20000000006 */
[----:B--2---:R-:W0:Y:S02]  /*0560*/  MUFU.RCP64H R21, R13 ;  /* 0x0000000d00157308 */ /* 0x004e240000001800 */
[----:B0-----:R-:W-:-:S08]  /*0570*/  DFMA R22, -R12, R20, 1 ;  /* 0x3ff000000c16742b */ /* 0x001fd00000000114 */
[----:B------:R-:W-:-:S08]  /*0580*/  DFMA R22, R22, R22, R22 ;  /* 0x000000161616722b */ /* 0x000fd00000000016 */
[----:B------:R-:W-:Y:S02]  /*0590*/  DFMA R22, R20, R22, R20 ;  /* 0x000000161416722b */ /* 0x000fe40000000014 */
[----:B----4-:R-:W-:-:S06]  /*05a0*/  DMUL R4, R4, R10 ;  /* 0x0000000a04047228 */ /* 0x010fcc0000000000 */
[----:B------:R-:W-:Y:S02]  /*05b0*/  DFMA R10, -R12, R22, 1 ;  /* 0x3ff000000c0a742b */ /* 0x000fe40000000116 */
[----:B------:R-:W-:-:S06]  /*05c0*/  DMUL R6, R4, R6 ;  /* 0x0000000604067228 */ /* 0x000fcc0000000000 */
[----:B------:R-:W-:-:S04]  /*05d0*/  DFMA R10, R22, R10, R22 ;  /* 0x0000000a160a722b */ /* 0x000fc80000000016 */
[----:B------:R-:W-:-:S04]  /*05e0*/  FSETP.GEU.AND P1, PT, |R7|, 6.5827683646048100446e-37, PT ;  /* 0x036000000700780b */ /* 0x000fc80003f2e200 */
[----:B------:R-:W-:-:S08]  /*05f0*/  DMUL R4, R6, R10 ;  /* 0x0000000a06047228 */ /* 0x000fd00000000000 */
[----:B------:R-:W-:-:S08]  /*0600*/  DFMA R16, -R12, R4, R6 ;  /* 0x000000040c10722b */ /* 0x000fd00000000106 */
[----:B------:R-:W-:-:S10]  /*0610*/  DFMA R4, R10, R16, R4 ;  /* 0x000000100a04722b */ /* 0x000fd40000000004 */
[----:B------:R-:W-:-:S05]  /*0620*/  FFMA R0, RZ, R13, R5 ;  /* 0x0000000dff007223 */ /* 0x000fca0000000005 */
[----:B------:R-:W-:-:S13]  /*0630*/  FSETP.GT.AND P0, PT, |R0|, 1.469367938527859385e-39, PT ;  /* 0x001000000000780b */ /* 0x000fda0003f04200 */
[----:B-1----:R-:W-:Y:S05]  /*0640*/  @P0 BRA P1, `(.L_x_5) ;  /* 0x0000000000200947 */ /* 0x002fea0000800000 */
[----:B------:R-:W-:Y:S01]  /*0650*/  IMAD.MOV.U32 R4, RZ, RZ, R6 ;  /* 0x000000ffff047224 */ /* 0x000fe200078e0006 */
[----:B------:R-:W-:Y:S01]  /*0660*/  MOV R0, 0x6b0 ;  /* 0x000006b000007802 */ /* 0x000fe20000000f00 */
[----:B------:R-:W-:Y:S02]  /*0670*/  IMAD.MOV.U32 R5, RZ, RZ, R7 ;  /* 0x000000ffff057224 */ /* 0x000fe400078e0007 */
[----:B------:R-:W-:Y:S02]  /*0680*/  IMAD.MOV.U32 R20, RZ, RZ, R12 ;  /* 0x000000ffff147224 */ /* 0x000fe400078e000c */
[----:B------:R-:W-:-:S07]  /*0690*/  IMAD.MOV.U32 R21, RZ, RZ, R13 ;  /* 0x000000ffff157224 */ /* 0x000fce00078e000d */
[----:B------:R-:W-:Y:S05]  /*06a0*/  CALL.REL.NOINC `($__internal_0_$__cuda_sm20_div_rn_f64_full) ;  /* 0x0000000400547944 */ /* 0x000fea0003c00000 */
[----:B------:R-:W-:Y:S02]  /*06b0*/  IMAD.MOV.U32 R4, RZ, RZ, R10 ;  /* 0x000000ffff047224 */ /* 0x000fe400078e000a */
[----:B------:R-:W-:-:S07]  /*06c0*/  IMAD.MOV.U32 R5, RZ, RZ, R11 ;  /* 0x000000ffff057224 */ /* 0x000fce00078e000b */
.L_x_5:
[----:B------:R-:W-:Y:S05]  /*06d0*/  BSYNC.RECONVERGENT B0 ;  /* 0x0000000000007941 */ /* 0x000fea0003800200 */
.L_x_4:
        /* <DEDUP_REMOVED lines=15> */
[----:B------:R-:W-:Y:S01]  /*07d0*/  MOV R20, R12 ;  /* 0x0000000c00147202 */ /* 0x000fe20000000f00 */
[----:B------:R-:W-:Y:S01]  /*07e0*/  IMAD.MOV.U32 R21, RZ, RZ, R13 ;  /* 0x000000ffff157224 */ /* 0x000fe200078e000d */
[----:B------:R-:W-:-:S07]  /*07f0*/  MOV R0, 0x810 ;  /* 0x0000081000007802 */ /* 0x000fce0000000f00 */
[----:B------:R-:W-:Y:S05]  /*0800*/  CALL.REL.NOINC `($__internal_0_$__cuda_sm20_div_rn_f64_full) ;  /* 0x0000000000fc7944 */ /* 0x000fea0003c00000 */
[----:B------:R-:W-:Y:S02]  /*0810*/  IMAD.MOV.U32 R6, RZ, RZ, R10 ;  /* 0x000000ffff067224 */ /* 0x000fe400078e000a */
[----:B------:R-:W-:-:S07]  /*0820*/  IMAD.MOV.U32 R7, RZ, RZ, R11 ;  /* 0x000000ffff077224 */ /* 0x000fce00078e000b */
.L_x_7:
[----:B------:R-:W-:Y:S05]  /*0830*/  BSYNC.RECONVERGENT B0 ;  /* 0x0000000000007941 */ /* 0x000fea0003800200 */
.L_x_6:
[----:B------:R-:W0:Y:S01]  /*0840*/  LDC.64 R12, c[0x0][0x390] ;  /* 0x0000e400ff0c7b82 */ /* 0x000e220000000a00 */
[----:B------:R-:W-:-:S07]  /*0850*/  DADD R6, R14, R6 ;  /* 0x000000000e067229 */ /* 0x000fce0000000006 */
[----:B------:R-:W1:Y:S01]  /*0860*/  LDC.64 R4, c[0x0][0x3b0] ;  /* 0x0000ec00ff047b82 */ /* 0x000e620000000a00 */
[----:B------:R2:W-:Y:S07]  /*0870*/  STG.E.64 desc[UR6][R8.64+0x8], R6 ;  /* 0x0000080608007986 */ /* 0x0005ee000c101b06 */
[----:B------:R-:W3:Y:S01]  /*0880*/  LDC.64 R18, c[0x0][0x3b8] ;  /* 0x0000ee00ff127b82 */ /* 0x000ee20000000a00 */
[----:B0-----:R-:W-:-:S07]  /*0890*/  IMAD.WIDE.U32 R12, R2, 0x10, R12 ;  /* 0x00000010020c7825 */ /* 0x001fce00078e000c */
[----:B------:R-:W0:Y:S01]  /*08a0*/  LDC.64 R20, c[0x0][0x398] ;  /* 0x0000e600ff147b82 */ /* 0x000e220000000a00 */
[----:B------:R-:W4:Y:S04]  /*08b0*/  LDG.E.128 R12, desc[UR6][R12.64] ;  /* 0x000000060c0c7981 */ /* 0x000f28000c1e1d00 */
[----:B-1----:R-:W4:Y:S04]  /*08c0*/  LDG.E.64 R10, desc[UR6][R4.64] ;  /* 0x00000006040a7981 */ /* 0x002f28000c1e1b00 */
[----:B---3--:R-:W3:Y:S01]  /*08d0*/  LDG.E.64 R16, desc[UR6][R18.64] ;  /* 0x0000000612107981 */ /* 0x008ee2000c1e1b00 */
[----:B----4-:R-:W-:-:S08]  /*08e0*/  DMUL R10, R12, R10 ;  /* 0x0000000a0c0a7228 */ /* 0x010fd00000000000 */
[----:B---3--:R-:W-:-:S07]  /*08f0*/  DFMA R32, -R10, R16, R32 ;  /* 0x000000100a20722b */ /* 0x008fce0000000120 */
[----:B------:R1:W-:Y:S04]  /*0900*/  STG.E.64 desc[UR6][R8.64], R32 ;  /* 0x0000002008007986 */ /* 0x0003e8000c101b06 */
[----:B------:R-:W3:Y:S04]  /*0910*/  LDG.E.64 R10, desc[UR6][R4.64] ;  /* 0x00000006040a7981 */ /* 0x000ee8000c1e1b00 */
[----:B------:R-:W4:Y:S01]  /*0920*/  LDG.E.64 R16, desc[UR6][R18.64] ;  /* 0x0000000612107981 */ /* 0x000f22000c1e1b00 */
[----:B0-----:R-:W-:Y:S01]  /*0930*/  IMAD.WIDE.U32 R12, R2, 0x10, R20 ;  /* 0x00000010020c7825 */ /* 0x001fe200078e0014 */
[----:B---3--:R-:W-:Y:S01]  /*0940*/  DMUL R14, R14, R10 ;  /* 0x0000000a0e0e7228 */ /* 0x008fe20000000000 */
[----:B------:R-:W0:Y:S07]  /*0950*/  LDC.64 R10, c[0x0][0x3c0] ;  /* 0x0000f000ff0a7b82 */ /* 0x000e2e0000000a00 */
[----:B----4-:R-:W-:-:S07]  /*0960*/  DFMA R16, -R14, R16, R6 ;  /* 0x000000100e10722b */ /* 0x010fce0000000106 */
[----:B------:R3:W-:Y:S04]  /*0970*/  STG.E.64 desc[UR6][R8.64+0x8], R16 ;  /* 0x0000081008007986 */ /* 0x0007e8000c101b06 */
[----:B--2---:R-:W2:Y:S04]  /*0980*/  LDG.E.64 R6, desc[UR6][R4.64] ;  /* 0x0000000604067981 */ /* 0x004ea8000c1e1b00 */
[----:B------:R-:W2:Y:S04]  /*0990*/  LDG.E.128 R12, desc[UR6][R12.64] ;  /* 0x000000060c0c7981 */ /* 0x000ea8000c1e1d00 */
[----:B0-----:R-:W1:Y:S01]  /*09a0*/  LDG.E.64 R20, desc[UR6][R10.64] ;  /* 0x000000060a147981 */ /* 0x001e62000c1e1b00 */
[----:B--2---:R-:W-:-:S08]  /*09b0*/  DMUL R6, R12, R6 ;  /* 0x000000060c067228 */ /* 0x004fd00000000000 */
[----:B-1----:R-:W-:Y:S01]  /*09c0*/  DFMA R32, -R6, R20, R32 ;  /* 0x000000140620722b */ /* 0x002fe20000000120 */
[----:B------:R-:W0:Y:S06]  /*09d0*/  LDC.64 R20, c[0x0][0x3a0] ;  /* 0x0000e800ff147b82 */ /* 0x000e2c0000000a00 */
[----:B------:R1:W-:Y:S04]  /*09e0*/  STG.E.64 desc[UR6][R8.64], R32 ;  /* 0x0000002008007986 */ /* 0x0003e8000c101b06 */
[----:B------:R-:W2:Y:S04]  /*09f0*/  LDG.E.64 R6, desc[UR6][R4.64] ;  /* 0x0000000604067981 */ /* 0x000ea8000c1e1b00 */
[----:B------:R-:W3:Y:S01]  /*0a00*/  LDG.E.64 R18, desc[UR6][R10.64] ;  /* 0x000000060a127981 */ /* 0x000ee2000c1e1b00 */
[----:B0-----:R-:W-:Y:S01]  /*0a10*/  IMAD.WIDE.U32 R12, R2, 0x10, R20 ;  /* 0x00000010020c7825 */ /* 0x001fe200078e0014 */
[----:B--2---:R-:W-:Y:S01]  /*0a20*/  DMUL R14, R14, R6 ;  /* 0x000000060e0e7228 */ /* 0x004fe20000000000 */
[----:B------:R-:W0:Y:S07]  /*0a30*/  LDC.64 R6, c[0x0][0x3c8] ;  /* 0x0000f200ff067b82 */ /* 0x000e2e0000000a00 */
[----:B---3--:R-:W-:-:S07]  /*0a40*/  DFMA R16, -R14, R18, R16 ;  /* 0x000000120e10722b */ /* 0x008fce0000000110 */
[----:B------:R2:W-:Y:S04]  /*0a50*/  STG.E.64 desc[UR6][R8.64+0x8], R16 ;  /* 0x0000081008007986 */ /* 0x0005e8000c101b06 */
[----:B------:R-:W3:Y:S04]  /*0a60*/  LDG.E.64 R18, desc[UR6][R4.64] ;  /* 0x0000000604127981 */ /* 0x000ee8000c1e1b00 */
[----:B------:R-:W3:Y:S04]  /*0a70*/  LDG.E.128 R12, desc[UR6][R12.64] ;  /* 0x000000060c0c7981 */ /* 0x000ee8000c1e1d00 */
[----:B0-----:R-:W1:Y:S01]  /*0a80*/  LDG.E.64 R20, desc[UR6][R6.64] ;  /* 0x0000000606147981 */ /* 0x001e62000c1e1b00 */
[----:B---3--:R-:W-:-:S08]  /*0a90*/  DMUL R18, R12, R18 ;  /* 0x000000120c127228 */ /* 0x008fd00000000000 */
[----:B-1----:R-:W-:Y:S01]  /*0aa0*/  DFMA R32, R18, R20, R32 ;  /* 0x000000141220722b */ /* 0x002fe20000000020 */
[----:B------:R-:W0:Y:S06]  /*0ab0*/  LDC.64 R20, c[0x0][0x3a8] ;  /* 0x0000ea00ff147b82 */ /* 0x000e2c0000000a00 */
[----:B------:R-:W-:Y:S04]  /*0ac0*/  STG.E.64 desc[UR6][R8.64], R32 ;  /* 0x0000002008007986 */ /* 0x000fe8000c101b06 */
[----:B------:R-:W3:Y:S04]  /*0ad0*/  LDG.E.64 R10, desc[UR6][R4.64] ;  /* 0x00000006040a7981 */ /* 0x000ee8000c1e1b00 */
[----:B------:R-:W4:Y:S01]  /*0ae0*/  LDG.E.64 R18, desc[UR6][R6.64] ;  /* 0x0000000606127981 */ /* 0x000f22000c1e1b00 */
[----:B---3--:R-:W-:Y:S01]  /*0af0*/  DMUL R10, R14, R10 ;  /* 0x0000000a0e0a7228 */ /* 0x008fe20000000000 */
[----:B0-----:R-:W-:-:S07]  /*0b00*/  IMAD.WIDE.U32 R14, R2, 0x10, R20 ;  /* 0x00000010020e7825 */ /* 0x001fce00078e0014 */
[----:B----4-:R-:W-:-:S07]  /*0b10*/  DFMA R10, R10, R18, R16 ;  /* 0x000000120a0a722b */ /* 0x010fce0000000010 */
[----:B------:R-:W-:Y:S04]  /*0b20*/  STG.E.64 desc[UR6][R8.64+0x8], R10 ;  /* 0x0000080a08007986 */ /* 0x000fe8000c101b06 */
[----:B--2---:R-:W2:Y:S04]  /*0b30*/  LDG.E.64 R16, desc[UR6][R4.64] ;  /* 0x0000000604107981 */ /* 0x004ea8000c1e1b00 */
[----:B------:R-:W2:Y:S04]  /*0b40*/  LDG.E.128 R12, desc[UR6][R14.64] ;  /* 0x000000060e0c7981 */ /* 0x000ea8000c1e1d00 */
[----:B------:R-:W3:Y:S01]  /*0b50*/  LDG.E.64 R18, desc[UR6][R6.64] ;  /* 0x0000000606127981 */ /* 0x000ee2000c1e1b00 */
[----:B--2---:R-:W-:-:S08]  /*0b60*/  DMUL R16, R12, R16 ;  /* 0x000000100c107228 */ /* 0x004fd00000000000 */
[----:B---3--:R-:W-:-:S07]  /*0b70*/  DFMA R16, R16, R18, R32 ;  /* 0x000000121010722b */ /* 0x008fce0000000020 */
[----:B------:R-:W-:Y:S04]  /*0b80*/  STG.E.64 desc[UR6][R8.64], R16 ;  /* 0x0000001008007986 */ /* 0x000fe8000c101b06 */
[----:B------:R-:W2:Y:S04]  /*0b90*/  LDG.E.64 R18, desc[UR6][R4.64] ;  /* 0x0000000604127981 */ /* 0x000ea8000c1e1b00 */
[----:B------:R-:W3:Y:S04]  /*0ba0*/  LDG.E.64 R20, desc[UR6][R6.64] ;  /* 0x0000000606147981 */ /* 0x000ee8000c1e1b00 */
[----:B------:R-:W-:Y:S01]  /*0bb0*/  STS.128 [R3], R12 ;  /* 0x0000000c03007388 */ /* 0x000fe20000000c00 */
[----:B--2---:R-:W-:-:S08]  /*0bc0*/  DMUL R18, R14, R18 ;  /* 0x000000120e127228 */ /* 0x004fd00000000000 */
[----:B---3--:R-:W-:-:S07]  /*0bd0*/  DFMA R18, R18, R20, R10 ;  /* 0x000000141212722b */ /* 0x008fce000000000a */
[----:B------:R-:W-:Y:S01]  /*0be0*/  STG.E.64 desc[UR6][R8.64+0x8], R18 ;  /* 0x0000081208007986 */ /* 0x000fe2000c101b06 */
[----:B------:R-:W-:Y:S05]  /*0bf0*/  EXIT ;  /* 0x000000000000794d */ /* 0x000fea0003800000 */
        .weak           $__internal_0_$__cuda_sm20_div_rn_f64_full
        .type           $__internal_0_$__cuda_sm20_div_rn_f64_full,@function
        .size           $__internal_0_$__cuda_sm20_div_rn_f64_full,(.L_x_52 - $__internal_0_$__cuda_sm20_div_rn_f64_full)
$__internal_0_$__cuda_sm20_div_rn_f64_full:
[C---:B------:R-:W-:Y:S01]  /*0c00*/  FSETP.GEU.AND P0, PT, |R21|.reuse, 1.469367938527859385e-39, PT ;  /* 0x001000001500780b */ /* 0x040fe20003f0e200 */
[----:B------:R-:W-:Y:S01]  /*0c10*/  IMAD.MOV.U32 R23, RZ, RZ, R5 ;  /* 0x000000ffff177224 */ /* 0x000fe200078e0005 */
[C---:B------:R-:W-:Y:S01]  /*0c20*/  LOP3.LUT R10, R21.reuse, 0x800fffff, RZ, 0xc0, !PT ;  /* 0x800fffff150a7812 */ /* 0x040fe200078ec0ff */
[----:B------:R-:W-:Y:S01]  /*0c30*/  IMAD.MOV.U32 R24, RZ, RZ, 0x1 ;  /* 0x00000001ff187424 */ /* 0x000fe200078e00ff */
[----:B------:R-:W-:Y:S01]  /*0c40*/  LOP3.LUT R35, R21, 0x7ff00000, RZ, 0xc0, !PT ;  /* 0x7ff0000015237812 */ /* 0x000fe200078ec0ff */
[----:B------:R-:W-:Y:S01]  /*0c50*/  IMAD.MOV.U32 R22, RZ, RZ, R4 ;  /* 0x000000ffff167224 */ /* 0x000fe200078e0004 */
[----:B------:R-:W-:Y:S01]  /*0c60*/  LOP3.LUT R11, R10, 0x3ff00000, RZ, 0xfc, !PT ;  /* 0x3ff000000a0b7812 */ /* 0x000fe200078efcff */
[----:B------:R-:W-:Y:S01]  /*0c70*/  IMAD.MOV.U32 R10, RZ, RZ, R20 ;  /* 0x000000ffff0a7224 */ /* 0x000fe200078e0014 */
[C---:B------:R-:W-:Y:S01]  /*0c80*/  FSETP.GEU.AND P2, PT, |R23|.reuse, 1.469367938527859385e-39, PT ;  /* 0x001000001700780b */ /* 0x040fe20003f4e200 */
[----:B------:R-:W-:Y:S01]  /*0c90*/  BSSY.RECONVERGENT B1, `(.L_x_8) ;  /* 0x0000050000017945 */ /* 0x000fe20003800200 */
[----:B------:R-:W-:-:S03]  /*0ca0*/  LOP3.LUT R4, R23, 0x7ff00000, RZ, 0xc0, !PT ;  /* 0x7ff0000017047812 */ /* 0x000fc600078ec0ff */
[----:B------:R-:W-:Y:S01]  /*0cb0*/  @!P0 DMUL R10, R20, 8.98846567431157953865e+307 ;  /* 0x7fe00000140a8828 */ /* 0x000fe20000000000 */
[----:B------:R-:W-:-:S05]  /*0cc0*/  ISETP.GE.U32.AND P1, PT, R4, R35, PT ;  /* 0x000000230400720c */ /* 0x000fca0003f26070 */
[----:B------:R-:W0:Y:S02]  /*0cd0*/  MUFU.RCP64H R25, R11 ;  /* 0x0000000b00197308 */ /* 0x000e240000001800 */
[----:B------:R-:W-:Y:S02]  /*0ce0*/  @!P2 LOP3.LUT R5, R21, 0x7ff00000, RZ, 0xc0, !PT ;  /* 0x7ff000001505a812 */ /* 0x000fe400078ec0ff */
[----:B------:R-:W-:Y:S02]  /*0cf0*/  @!P0 LOP3.LUT R35, R11, 0x7ff00000, RZ, 0xc0, !PT ;  /* 0x7ff000000b238812 */ /* 0x000fe400078ec0ff */
[----:B------:R-:W-:Y:S02]  /*0d00*/  @!P2 ISETP.GE.U32.AND P3, PT, R4, R5, PT ;  /* 0x000000050400a20c */ /* 0x000fe40003f66070 */
[----:B------:R-:W-:-:S04]  /*0d10*/  MOV R5, 0x1ca00000 ;  /* 0x1ca0000000057802 */ /* 0x000fc80000000f00 */
[----:B------:R-:W-:-:S04]  /*0d20*/  @!P2 SEL R27, R5, 0x63400000, !P3 ;  /* 0x63400000051ba807 */ /* 0x000fc80005800000 */
[----:B------:R-:W-:Y:S01]  /*0d30*/  @!P2 LOP3.LUT R30, R27, 0x80000000, R23, 0xf8, !PT ;  /* 0x800000001b1ea812 */ /* 0x000fe200078ef817 */
[----:B0-----:R-:W-:-:S03]  /*0d40*/  DFMA R28, R24, -R10, 1 ;  /* 0x3ff00000181c742b */ /* 0x001fc6000000080a */
[----:B------:R-:W-:Y:S01]  /*0d50*/  @!P2 LOP3.LUT R31, R30, 0x100000, RZ, 0xfc, !PT ;  /* 0x001000001e1fa812 */ /* 0x000fe200078efcff */
[----:B------:R-:W-:-:S04]  /*0d60*/  @!P2 IMAD.MOV.U32 R30, RZ, RZ, RZ ;  /* 0x000000ffff1ea224 */ /* 0x000fc800078e00ff */
[----:B------:R-:W-:-:S08]  /*0d70*/  DFMA R28, R28, R28, R28 ;  /* 0x0000001c1c1c722b */ /* 0x000fd0000000001c */
[----:B------:R-:W-:Y:S01]  /*0d80*/  DFMA R28, R24, R28, R24 ;  /* 0x0000001c181c722b */ /* 0x000fe20000000018 */
[----:B------:R-:W-:Y:S01]  /*0d90*/  SEL R25, R5, 0x63400000, !P1 ;  /* 0x6340000005197807 */ /* 0x000fe20004800000 */
[----:B------:R-:W-:-:S03]  /*0da0*/  IMAD.MOV.U32 R24, RZ, RZ, R22 ;  /* 0x000000ffff187224 */ /* 0x000fc600078e0016 */
[----:B------:R-:W-:-:S03]  /*0db0*/  LOP3.LUT R25, R25, 0x800fffff, R23, 0xf8, !PT ;  /* 0x800fffff19197812 */ /* 0x000fc600078ef817 */
[----:B------:R-:W-:-:S03]  /*0dc0*/  DFMA R26, R28, -R10, 1 ;  /* 0x3ff000001c1a742b */ /* 0x000fc6000000080a */
[----:B------:R-:W-:-:S05]  /*0dd0*/  @!P2 DFMA R24, R24, 2, -R30 ;  /* 0x400000001818a82b */ /* 0x000fca000000081e */
[----:B------:R-:W-:-:S08]  /*0de0*/  DFMA R26, R28, R26, R28 ;  /* 0x0000001a1c1a722b */ /* 0x000fd0000000001c */
[----:B------:R-:W-:-:S08]  /*0df0*/  DMUL R28, R26, R24 ;  /* 0x000000181a1c7228 */ /* 0x000fd00000000000 */
[----:B------:R-:W-:-:S08]  /*0e00*/  DFMA R30, R28, -R10, R24 ;  /* 0x8000000a1c1e722b */ /* 0x000fd00000000018 */
[----:B------:R-:W-:Y:S01]  /*0e10*/  DFMA R30, R26, R30, R28 ;  /* 0x0000001e1a1e722b */ /* 0x000fe2000000001c */
[----:B------:R-:W-:Y:S01]  /*0e20*/  IMAD.MOV.U32 R26, RZ, RZ, R4 ;  /* 0x000000ffff1a7224 */ /* 0x000fe200078e0004 */
[----:B------:R-:W-:-:S05]  /*0e30*/  @!P2 LOP3.LUT R26, R25, 0x7ff00000, RZ, 0xc0, !PT ;  /* 0x7ff00000191aa812 */ /* 0x000fca00078ec0ff */
[----:B------:R-:W-:-:S05]  /*0e40*/  VIADD R27, R26, 0xffffffff ;  /* 0xffffffff1a1b7836 */ /* 0x000fca0000000000 */
[----:B------:R-:W-:Y:S01]  /*0e50*/  ISETP.GT.U32.AND P0, PT, R27, 0x7feffffe, PT ;  /* 0x7feffffe1b00780c */ /* 0x000fe20003f04070 */
[----:B------:R-:W-:-:S05]  /*0e60*/  VIADD R27, R35, 0xffffffff ;  /* 0xffffffff231b7836 */ /* 0x000fca0000000000 */
[----:B------:R-:W-:-:S13]  /*0e70*/  ISETP.GT.U32.OR P0, PT, R27, 0x7feffffe, P0 ;  /* 0x7feffffe1b00780c */ /* 0x000fda0000704470 */
[----:B------:R-:W-:Y:S05]  /*0e80*/  @P0 BRA `(.L_x_9) ;  /* 0x00000000006c0947 */ /* 0x000fea0003800000 */
[----:B------:R-:W-:-:S04]  /*0e90*/  LOP3.LUT R23, R21, 0x7ff00000, RZ, 0xc0, !PT ;  /* 0x7ff0000015177812 */ /* 0x000fc800078ec0ff */
[CC--:B------:R-:W-:Y:S02]  /*0ea0*/  VIADDMNMX R22, R4.reuse, -R23.reuse, 0xb9600000, !PT ;  /* 0xb960000004167446 */ /* 0x0c0fe40007800917 */
[----:B------:R-:W-:Y:S02]  /*0eb0*/  ISETP.GE.U32.AND P0, PT, R4, R23, PT ;  /* 0x000000170400720c */ /* 0x000fe40003f06070 */
[----:B------:R-:W-:Y:S02]  /*0ec0*/  VIMNMX R22, PT, PT, R22, 0x46a00000, PT ;  /* 0x46a0000016167848 */ /* 0x000fe40003fe0100 */
[----:B------:R-:W-:-:S05]  /*0ed0*/  SEL R5, R5, 0x63400000, !P0 ;  /* 0x6340000005057807 */ /* 0x000fca0004000000 */
[----:B------:R-:W-:Y:S01]  /*0ee0*/  IMAD.IADD R26, R22, 0x1, -R5 ;  /* 0x00000001161a7824 */ /* 0x000fe200078e0a05 */
[----:B------:R-:W-:-:S03]  /*0ef0*/  MOV R22, RZ ;  /* 0x000000ff00167202 */ /* 0x000fc60000000f00 */
[----:B------:R-:W-:-:S06]  /*0f00*/  VIADD R23, R26, 0x7fe00000 ;  /* 0x7fe000001a177836 */ /* 0x000fcc0000000000 */
[----:B------:R-:W-:-:S10]  /*0f10*/  DMUL R4, R30, R22 ;  /* 0x000000161e047228 */ /* 0x000fd40000000000 */
[----:B------:R-:W-:-:S13]  /*0f20*/  FSETP.GTU.AND P0, PT, |R5|, 1.469367938527859385e-39, PT ;  /* 0x001000000500780b */ /* 0x000fda0003f0c200 */
[----:B------:R-:W-:Y:S05]  /*0f30*/  @P0 BRA `(.L_x_10) ;  /* 0x0000000000940947 */ /* 0x000fea0003800000 */
[----:B------:R-:W-:Y:S01]  /*0f40*/  DFMA R10, R30, -R10, R24 ;  /* 0x8000000a1e0a722b */ /* 0x000fe20000000018 */
[----:B------:R-:W-:-:S09]  /*0f50*/  IMAD.MOV.U32 R22, RZ, RZ, RZ ;  /* 0x000000ffff167224 */ /* 0x000fd200078e00ff */
[C---:B------:R-:W-:Y:S02]  /*0f60*/  FSETP.NEU.AND P0, PT, R11.reuse, RZ, PT ;  /* 0x000000ff0b00720b */ /* 0x040fe40003f0d000 */
[----:B------:R-:W-:-:S04]  /*0f70*/  LOP3.LUT R21, R11, 0x80000000, R21, 0x48, !PT ;  /* 0x800000000b157812 */ /* 0x000fc800078e4815 */
[----:B------:R-:W-:-:S07]  /*0f80*/  LOP3.LUT R23, R21, R23, RZ, 0xfc, !PT ;  /* 0x0000001715177212 */ /* 0x000fce00078efcff */
[----:B------:R-:W-:Y:S05]  /*0f90*/  @!P0 BRA `(.L_x_10) ;  /* 0x00000000007c8947 */ /* 0x000fea0003800000 */
[----:B------:R-:W-:Y:S01]  /*0fa0*/  IMAD.MOV R11, RZ, RZ, -R26 ;  /* 0x000000ffff0b7224 */ /* 0x000fe200078e0a1a */
[----:B------:R-:W-:Y:S01]  /*0fb0*/  DMUL.RP R22, R30, R22 ;  /* 0x000000161e167228 */ /* 0x000fe20000008000 */
[----:B------:R-:W-:-:S06]  /*0fc0*/  IMAD.MOV.U32 R10, RZ, RZ, RZ ;  /* 0x000000ffff0a7224 */ /* 0x000fcc00078e00ff */
[----:B------:R-:W-:-:S03]  /*0fd0*/  DFMA R10, R4, -R10, R30 ;  /* 0x8000000a040a722b */ /* 0x000fc6000000001e */
[----:B------:R-:W-:-:S03]  /*0fe0*/  LOP3.LUT R21, R23, R21, RZ, 0x3c, !PT ;  /* 0x0000001517157212 */ /* 0x000fc600078e3cff */
[----:B------:R-:W-:-:S04]  /*0ff0*/  IADD3 R10, PT, PT, -R26, -0x43300000, RZ ;  /* 0xbcd000001a0a7810 */ /* 0x000fc80007ffe1ff */
[----:B------:R-:W-:-:S04]  /*1000*/  FSETP.NEU.AND P0, PT, |R11|, R10, PT ;  /* 0x0000000a0b00720b */ /* 0x000fc80003f0d200 */
[----:B------:R-:W-:Y:S02]  /*1010*/  FSEL R4, R22, R4, !P0 ;  /* 0x0000000416047208 */ /* 0x000fe40004000000 */
[----:B------:R-:W-:Y:S01]  /*1020*/  FSEL R5, R21, R5, !P0 ;  /* 0x0000000515057208 */ /* 0x000fe20004000000 */
[----:B------:R-:W-:Y:S06]  /*1030*/  BRA `(.L_x_10) ;  /* 0x0000000000547947 */ /* 0x000fec0003800000 */
.L_x_9:
[----:B------:R-:W-:-:S14]  /*1040*/  DSETP.NAN.AND P0, PT, R22, R22, PT ;  /* 0x000000161600722a */ /* 0x000fdc0003f08000 */
[----:B------:R-:W-:Y:S05]  /*1050*/  @P0 BRA `(.L_x_11) ;  /* 0x0000000000440947 */ /* 0x000fea0003800000 */
[----:B------:R-:W-:-:S14]  /*1060*/  DSETP.NAN.AND P0, PT, R20, R20, PT ;  /* 0x000000141400722a */ /* 0x000fdc0003f08000 */
[----:B------:R-:W-:Y:S05]  /*1070*/  @P0 BRA `(.L_x_12) ;  /* 0x0000000000300947 */ /* 0x000fea0003800000 */
[----:B------:R-:W-:Y:S01]  /*1080*/  ISETP.NE.AND P0, PT, R26, R35, PT ;  /* 0x000000231a00720c */ /* 0x000fe20003f05270 */
[----:B------:R-:W-:Y:S02]  /*1090*/  IMAD.MOV.U32 R4, RZ, RZ, 0x0 ;  /* 0x00000000ff047424 */ /* 0x000fe400078e00ff */
[----:B------:R-:W-:-:S10]  /*10a0*/  IMAD.MOV.U32 R5, RZ, RZ, -0x80000 ;  /* 0xfff80000ff057424 */ /* 0x000fd400078e00ff */
[----:B------:R-:W-:Y:S05]  /*10b0*/  @!P0 BRA `(.L_x_10) ;  /* 0x0000000000348947 */ /* 0x000fea0003800000 */
[----:B------:R-:W-:Y:S02]  /*10c0*/  ISETP.NE.AND P0, PT, R26, 0x7ff00000, PT ;  /* 0x7ff000001a00780c */ /* 0x000fe40003f05270 */
[----:B------:R-:W-:Y:S02]  /*10d0*/  LOP3.LUT R5, R23, 0x80000000, R21, 0x48, !PT ;  /* 0x8000000017057812 */ /* 0x000fe400078e4815 */
[----:B------:R-:W-:-:S13]  /*10e0*/  ISETP.EQ.OR P0, PT, R35, RZ, !P0 ;  /* 0x000000ff2300720c */ /* 0x000fda0004702670 */
[----:B------:R-:W-:Y:S01]  /*10f0*/  @P0 LOP3.LUT R10, R5, 0x7ff00000, RZ, 0xfc, !PT ;  /* 0x7ff00000050a0812 */ /* 0x000fe200078efcff */
[----:B------:R-:W-:Y:S02]  /*1100*/  @!P0 IMAD.MOV.U32 R4, RZ, RZ, RZ ;  /* 0x000000ffff048224 */ /* 0x000fe400078e00ff */
[----:B------:R-:W-:Y:S01]  /*1110*/  @P0 IMAD.MOV.U32 R4, RZ, RZ, RZ ;  /* 0x000000ffff040224 */ /* 0x000fe200078e00ff */
[----:B------:R-:W-:Y:S01]  /*1120*/  @P0 MOV R5, R10 ;  /* 0x0000000a00050202 */ /* 0x000fe20000000f00 */
[----:B------:R-:W-:Y:S06]  /*1130*/  BRA `(.L_x_10) ;  /* 0x0000000000147947 */ /* 0x000fec0003800000 */
.L_x_12:
[----:B------:R-:W-:Y:S01]  /*1140*/  LOP3.LUT R5, R21, 0x80000, RZ, 0xfc, !PT ;  /* 0x0008000015057812 */ /* 0x000fe200078efcff */
[----:B------:R-:W-:Y:S01]  /*1150*/  IMAD.MOV.U32 R4, RZ, RZ, R20 ;  /* 0x000000ffff047224 */ /* 0x000fe200078e0014 */
[----:B------:R-:W-:Y:S06]  /*1160*/  BRA `(.L_x_10) ;  /* 0x0000000000087947 */ /* 0x000fec0003800000 */
.L_x_11:
[----:B------:R-:W-:Y:S01]  /*1170*/  LOP3.LUT R5, R23, 0x80000, RZ, 0xfc, !PT ;  /* 0x0008000017057812 */ /* 0x000fe200078efcff */
[----:B------:R-:W-:-:S07]  /*1180*/  IMAD.MOV.U32 R4, RZ, RZ, R22 ;  /* 0x000000ffff047224 */ /* 0x000fce00078e0016 */
.L_x_10:
[----:B------:R-:W-:Y:S05]  /*1190*/  BSYNC.RECONVERGENT B1 ;  /* 0x0000000000017941 */ /* 0x000fea0003800200 */
.L_x_8:
[----:B------:R-:W-:Y:S02]  /*11a0*/  IMAD.MOV.U32 R10, RZ, RZ, R4 ;  /* 0x000000ffff0a7224 */ /* 0x000fe400078e0004 */
[----:B------:R-:W-:Y:S02]  /*11b0*/  IMAD.MOV.U32 R11, RZ, RZ, R5 ;  /* 0x000000ffff0b7224 */ /* 0x000fe400078e0005 */
[----:B------:R-:W-:Y:S02]  /*11c0*/  IMAD.MOV.U32 R4, RZ, RZ, R0 ;  /* 0x000000ffff047224 */ /* 0x000fe400078e0000 */
[----:B------:R-:W-:-:S04]  /*11d0*/  IMAD.MOV.U32 R5, RZ, RZ, 0x0 ;  /* 0x00000000ff057424 */ /* 0x000fc800078e00ff */
[----:B------:R-:W-:Y:S05]  /*11e0*/  RET.REL.NODEC R4 `(_Z9RK_updateP7double2S0_S0_S0_S0_S0_PdS1_S1_S1_S1_) ;  /* 0xffffffec04847950 */ /* 0x000fea0003c3ffff */
.L_x_13:
[----:B------:R-:W-:-:S00]  /*11f0*/  BRA `(.L_x_13) ;  /* 0xfffffffc00fc7947 */ /* 0x000fc0000383ffff */
[----:B------:R-:W-:-:S00]  /*1200*/  NOP ;  /* 0x0000000000007918 */ /* 0x000fc00000000000 */
[----:B------:R-:W-:-:S00]  /*1210*/  NOP ;  /* 0x0000000000007918 */ /* 0x000fc00000000000 */
[----:B------:R-:W-:-:S00]  /*1220*/  NOP ;  /* 0x0000000000007918 */ /* 0x000fc00000000000 */
[----:B------:R-:W-:-:S00]  /*1230*/  NOP ;  /* 0x0000000000007918 */ /* 0x000fc00000000000 */
[----:B------:R-:W-:-:S00]  /*1240*/  NOP ;  /* 0x0000000000007918 */ /* 0x000fc00000000000 */
[----:B------:R-:W-:-:S00]  /*1250*/  NOP ;  /* 0x0000000000007918 */ /* 0x000fc00000000000 */
[----:B------:R-:W-:-:S00]  /*1260*/  NOP ;  /* 0x0000000000007918 */ /* 0x000fc00000000000 */
[----:B------:R-:W-:-:S00]  /*1270*/  NOP ;  /* 0x0000000000007918 */ /* 0x000fc00000000000 */
.L_x_52:


//--------------------- .text._Z4diffP7double2S0_S0_S0_S0_ --------------------------
	.section	.text._Z4diffP7double2S0_S0_S0_S0_,"ax",@progbits
	.align	128
        .global         _Z4diffP7double2S0_S0_S0_S0_
        .type           _Z4diffP7double2S0_S0_S0_S0_,@function
        .size           _Z4diffP7double2S0_S0_S0_S0_,(.L_x_53 - _Z4diffP7double2S0_S0_S0_S0_)
        .other          _Z4diffP7double2S0_S0_S0_S0_,@"STO_CUDA_ENTRY STV_DEFAULT"
_Z4diffP7double2S0_S0_S0_S0_:
.text._Z4diffP7double2S0_S0_S0_S0_:
[----:B------:R-:W-:Y:S01]  /*0000*/  LDC R1, c[0x0][0x37c] ;  /* 0x0000df00ff017b82 */ /* 0x000fe20000000800 */
[----:B------:R-:W0:Y:S07]  /*0010*/  S2R R2, SR_TID.X ;  /* 0x0000000000027919 */ /* 0x000e2e0000002100 */
[----:B------:R-:W0:Y:S01]  /*0020*/  S2UR UR8, SR_CTAID.X ;  /* 0x00000000000879c3 */ /* 0x000e220000002500 */
[----:B------:R-:W1:Y:S07]  /*0030*/  LDCU.64 UR6, c[0x0][0x358] ;  /* 0x00006b00ff0677ac */ /* 0x000e6e0008000a00 */
[----:B------:R-:W0:Y:S08]  /*0040*/  LDC R7, c[0x0][0x370] ;  /* 0x0000dc00ff077b82 */ /* 0x000e300000000800 */
[----:B------:R-:W2:Y:S01]  /*0050*/  LDC.64 R12, c[0x0][0x380] ;  /* 0x0000e000ff0c7b82 */ /* 0x000ea20000000a00 */
[----:B0-----:R-:W-:-:S04]  /*0060*/  IMAD R0, R2, R7, UR8 ;  /* 0x0000000802007e24 */ /* 0x001fc8000f8e0207 */
[----:B--2---:R-:W-:-:S06]  /*0070*/  IMAD.WIDE.U32 R12, R0, 0x10, R12 ;  /* 0x00000010000c7825 */ /* 0x004fcc00078e000c */
[----:B-1----:R-:W2:Y:S01]  /*0080*/  LDG.E.128 R12, desc[UR6][R12.64] ;  /* 0x000000060c0c7981 */ /* 0x002ea2000c1e1d00 */
[----:B------:R-:W0:Y:S01]  /*0090*/  I2F.F64.U32 R8, R7 ;  /* 0x0000000700087312 */ /* 0x000e220000201800 */
[----:B------:R-:W1:Y:S01]  /*00a0*/  LDCU UR5, c[0x0][0x360] ;  /* 0x00006c00ff0577ac */ /* 0x000e620008000800 */
[----:B------:R-:W-:Y:S01]  /*00b0*/  IMAD.MOV.U32 R4, RZ, RZ, 0x1 ;  /* 0x00000001ff047424 */ /* 0x000fe200078e00ff */
[----:B------:R-:W-:Y:S01]  /*00c0*/  LOP3.LUT R11, RZ, R2, RZ, 0x33, !PT ;  /* 0x00000002ff0b7212 */ /* 0x000fe200078e33ff */
[----:B------:R-:W-:Y:S01]  /*00d0*/  VIADD R6, R7, 0x1 ;  /* 0x0000000107067836 */ /* 0x000fe20000000000 */
[----:B------:R-:W-:Y:S03]  /*00e0*/  BSSY.RECONVERGENT B1, `(.L_x_14) ;  /* 0x0000027000017945 */ /* 0x000fe60003800200 */
[----:B------:R-:W3:Y:S08]  /*00f0*/  I2F.F64.U32 R20, R6 ;  /* 0x0000000600147312 */ /* 0x000ef00000201800 */
[----:B0-----:R-:W0:Y:S01]  /*0100*/  MUFU.RCP64H R5, R9 ;  /* 0x0000000900057308 */ /* 0x001e220000001800 */
[----:B-1----:R-:W-:Y:S01]  /*0110*/  USHF.R.U32.HI UR4, URZ, 0x1, UR5 ;  /* 0x00000001ff047899 */ /* 0x002fe20008011605 */
[----:B---3--:R-:W-:-:S05]  /*0120*/  DMUL R20, R20, 0.5 ;  /* 0x3fe0000014147828 */ /* 0x008fca0000000000 */
[----:B------:R-:W-:Y:S01]  /*0130*/  ISETP.GE.U32.AND P0, PT, R2, UR4, PT ;  /* 0x0000000402007c0c */ /* 0x000fe2000bf06070 */
[----:B------:R-:W-:Y:S01]  /*0140*/  UMOV UR4, 0x400 ;  /* 0x0000040000047882 */ /* 0x000fe20000000000 */
[----:B0-----:R-:W-:-:S11]  /*0150*/  DFMA R16, -R8, R4, 1 ;  /* 0x3ff000000810742b */ /* 0x001fd60000000104 */
[----:B------:R-:W-:Y:S01]  /*0160*/  @P0 IADD3 R11, PT, PT, -R2, UR5, RZ ;  /* 0x00000005020b0c10 */ /* 0x000fe2000fffe1ff */
[----:B------:R-:W0:Y:S01]  /*0170*/  S2UR UR5, SR_CgaCtaId ;  /* 0x00000000000579c3 */ /* 0x000e220000008800 */
[----:B------:R-:W-:-:S03]  /*0180*/  DFMA R16, R16, R16, R16 ;  /* 0x000000101010722b */ /* 0x000fc60000000010 */
[----:B------:R-:W-:-:S05]  /*0190*/  IMAD.MOV R3, RZ, RZ, -R11 ;  /* 0x000000ffff037224 */ /* 0x000fca00078e0a0b */
[----:B------:R-:W-:Y:S01]  /*01a0*/  DFMA R16, R4, R16, R4 ;  /* 0x000000100410722b */ /* 0x000fe20000000004 */
[----:B------:R1:W-:Y:S07]  /*01b0*/  I2F.F64 R4, R3 ;  /* 0x0000000300047312 */ /* 0x0003ee0000201c00 */
[----:B------:R-:W-:Y:S01]  /*01c0*/  DFMA R18, -R8, R16, 1 ;  /* 0x3ff000000812742b */ /* 0x000fe20000000110 */
[----:B0-----:R-:W-:-:S07]  /*01d0*/  ULEA UR4, UR5, UR4, 0x18 ;  /* 0x0000000405047291 */ /* 0x001fce000f8ec0ff */
[----:B------:R-:W-:Y:S02]  /*01e0*/  DFMA R16, R16, R18, R16 ;  /* 0x000000121010722b */ /* 0x000fe40000000010 */
[----:B------:R-:W0:Y:S01]  /*01f0*/  I2F.F64.U32 R18, UR8 ;  /* 0x0000000800127d12 */ /* 0x000e220008201800 */
[----:B-1----:R-:W-:Y:S01]  /*0200*/  LEA R3, R2, UR4, 0x4 ;  /* 0x0000000402037c11 */ /* 0x002fe2000f8e20ff */
[----:B0-----:R-:W-:Y:S02]  /*0210*/  DSETP.GT.AND P0, PT, R20, R18, PT ;  /* 0x000000121400722a */ /* 0x001fe40003f04000 */
[----:B--2---:R-:W-:Y:S02]  /*0220*/  DMUL R4, R14, R4 ;  /* 0x000000040e047228 */ /* 0x004fe40000000000 */
[----:B------:R0:W-:Y:S06]  /*0230*/  STS.128 [R3], R12 ;  /* 0x0000000c03007388 */ /* 0x0001ec0000000c00 */
[----:B------:R-:W-:-:S02]  /*0240*/  DMUL R22, R4, R16 ;  /* 0x0000001004167228 */ /* 0x000fc40000000000 */
[----:B------:R-:W-:-:S06]  /*0250*/  FSETP.GEU.AND P2, PT, |R5|, 6.5827683646048100446e-37, PT ;  /* 0x036000000500780b */ /* 0x000fcc0003f4e200 */
[----:B------:R-:W-:-:S08]  /*0260*/  DFMA R24, -R8, R22, R4 ;  /* 0x000000160818722b */ /* 0x000fd00000000104 */
[----:B------:R-:W-:-:S10]  /*0270*/  DFMA R16, R16, R24, R22 ;  /* 0x000000181010722b */ /* 0x000fd40000000016 */
[----:B------:R-:W-:-:S05]  /*0280*/  FFMA R10, RZ, R9, R17 ;  /* 0x00000009ff0a7223 */ /* 0x000fca0000000011 */
[----:B------:R-:W-:Y:S02]  /*0290*/  FSETP.GT.AND P1, PT, |R10|, 1.469367938527859385e-39, PT ;  /* 0x001000000a00780b */ /* 0x000fe40003f24200 */
[----:B------:R-:W-:-:S04]  /*02a0*/  SEL R10, R7, RZ, !P0 ;  /* 0x000000ff070a7207 */ /* 0x000fc80004000000 */
[----:B------:R-:W-:-:S07]  /*02b0*/  IADD3 R10, PT, PT, -R10, UR8, RZ ;  /* 0x000000080a0a7c10 */ /* 0x000fce000fffe1ff */
[----:B0-----:R-:W-:Y:S05]  /*02c0*/  @P1 BRA P2, `(.L_x_15) ;  /* 0x0000000000201947 */ /* 0x001fea0001000000 */
[----:B------:R-:W-:Y:S01]  /*02d0*/  MOV R29, R4 ;  /* 0x00000004001d7202 */ /* 0x000fe20000000f00 */
[----:B------:R-:W-:Y:S01]  /*02e0*/  IMAD.MOV.U32 R28, RZ, RZ, R5 ;  /* 0x000000ffff1c7224 */ /* 0x000fe200078e0005 */
[----:B------:R-:W-:Y:S01]  /*02f0*/  MOV R14, 0x330 ;  /* 0x00000330000e7802 */ /* 0x000fe20000000f00 */
[----:B------:R-:W-:Y:S02]  /*0300*/  IMAD.MOV.U32 R20, RZ, RZ, R8 ;  /* 0x000000ffff147224 */ /* 0x000fe400078e0008 */
[----:B------:R-:W-:-:S07]  /*0310*/  IMAD.MOV.U32 R21, RZ, RZ, R9 ;  /* 0x000000ffff157224 */ /* 0x000fce00078e0009 */
[----:B------:R-:W-:Y:S05]  /*0320*/  CALL.REL.NOINC `($__internal_1_$__cuda_sm20_div_rn_f64_full) ;  /* 0x0000001800647944 */ /* 0x000fea0003c00000 */
[----:B------:R-:W-:Y:S01]  /*0330*/  MOV R17, R16 ;  /* 0x0000001000117202 */ /* 0x000fe20000000f00 */
[----:B------:R-:W-:-:S07]  /*0340*/  IMAD.MOV.U32 R16, RZ, RZ, R15 ;  /* 0x000000ffff107224 */ /* 0x000fce00078e000f */
.L_x_15:
[----:B------:R-:W-:Y:S05]  /*0350*/  BSYNC.RECONVERGENT B1 ;  /* 0x0000000000017941 */ /* 0x000fea0003800200 */
.L_x_14:
        /* <DEDUP_REMOVED lines=16> */
[----:B------:R-:W-:Y:S01]  /*0460*/  MOV R28, R17 ;  /* 0x00000011001c7202 */ /* 0x000fe20000000f00 */
[----:B------:R-:W-:Y:S01]  /*0470*/  IMAD.MOV.U32 R20, RZ, RZ, R8 ;  /* 0x000000ffff147224 */ /* 0x000fe200078e0008 */
[----:B------:R-:W-:Y:S01]  /*0480*/  MOV R14, 0x4b0 ;  /* 0x000004b0000e7802 */ /* 0x000fe20000000f00 */
[----:B------:R-:W-:-:S07]  /*0490*/  IMAD.MOV.U32 R21, RZ, RZ, R9 ;  /* 0x000000ffff157224 */ /* 0x000fce00078e0009 */
[----:B------:R-:W-:Y:S05]  /*04a0*/  CALL.REL.NOINC `($__internal_1_$__cuda_sm20_div_rn_f64_full) ;  /* 0x0000001800047944 */ /* 0x000fea0003c00000 */
[----:B------:R-:W-:Y:S01]  /*04b0*/  IMAD.MOV.U32 R4, RZ, RZ, R15 ;  /* 0x000000ffff047224 */ /* 0x000fe200078e000f */
[----:B------:R-:W-:-:S07]  /*04c0*/  MOV R5, R16 ;  /* 0x0000001000057202 */ /* 0x000fce0000000f00 */
.L_x_17:
[----:B------:R-:W-:Y:S05]  /*04d0*/  BSYNC.RECONVERGENT B1 ;  /* 0x0000000000017941 */ /* 0x000fea0003800200 */
.L_x_16:
[----:B------:R-:W0:Y:S01]  /*04e0*/  MUFU.RCP64H R15, R9 ;  /* 0x00000009000f7308 */ /* 0x000e220000001800 */
[----:B------:R-:W-:Y:S01]  /*04f0*/  IMAD.MOV.U32 R14, RZ, RZ, 0x1 ;  /* 0x00000001ff0e7424 */ /* 0x000fe200078e00ff */
[----:B------:R-:W1:Y:S01]  /*0500*/  S2UR UR5, SR_CgaCtaId ;  /* 0x00000000000579c3 */ /* 0x000e620000008800 */
[----:B------:R-:W-:Y:S01]  /*0510*/  UMOV UR4, 0x400 ;  /* 0x0000040000047882 */ /* 0x000fe20000000000 */
[----:B------:R-:W-:Y:S01]  /*0520*/  BSSY.RECONVERGENT B1, `(.L_x_18) ;  /* 0x000001a000017945 */ /* 0x000fe20003800200 */
[----:B------:R-:W-:Y:S02]  /*0530*/  UIADD3 UR4, UPT, UPT, UR4, 0x800, URZ ;  /* 0x0000080004047890 */ /* 0x000fe4000fffe0ff */
[----:B0-----:R-:W-:-:S08]  /*0540*/  DFMA R6, -R8, R14, 1 ;  /* 0x3ff000000806742b */ /* 0x001fd0000000010e */
[----:B------:R-:W-:Y:S01]  /*0550*/  DFMA R16, R6, R6, R6 ;  /* 0x000000060610722b */ /* 0x000fe20000000006 */
[----:B-1----:R-:W-:Y:S01]  /*0560*/  ULEA UR4, UR5, UR4, 0x18 ;  /* 0x0000000405047291 */ /* 0x002fe2000f8ec0ff */
[----:B------:R-:W0:Y:S05]  /*0570*/  I2F.F64 R6, R11 ;  /* 0x0000000b00067312 */ /* 0x000e2a0000201c00 */
[----:B------:R-:W-:Y:S01]  /*0580*/  LEA R2, R2, UR4, 0x4 ;  /* 0x0000000402027c11 */ /* 0x000fe2000f8e20ff */
[----:B------:R-:W-:-:S08]  /*0590*/  DFMA R16, R14, R16, R14 ;  /* 0x000000100e10722b */ /* 0x000fd0000000000e */
[----:B------:R-:W-:Y:S02]  /*05a0*/  DFMA R14, -R8, R16, 1 ;  /* 0x3ff00000080e742b */ /* 0x000fe40000000110 */
[----:B0-----:R-:W-:-:S06]  /*05b0*/  DMUL R6, R12, R6 ;  /* 0x000000060c067228 */ /* 0x001fcc0000000000 */
[----:B------:R-:W-:-:S04]  /*05c0*/  DFMA R16, R16, R14, R16 ;  /* 0x0000000e1010722b */ /* 0x000fc80000000010 */
[----:B------:R-:W-:-:S04]  /*05d0*/  FSETP.GEU.AND P1, PT, |R7|, 6.5827683646048100446e-37, PT ;  /* 0x036000000700780b */ /* 0x000fc80003f2e200 */
        /* <DEDUP_REMOVED lines=12> */
[----:B------:R-:W-:Y:S02]  /*06a0*/  IMAD.MOV.U32 R12, RZ, RZ, R15 ;  /* 0x000000ffff0c7224 */ /* 0x000fe400078e000f */
[----:B------:R-:W-:-:S07]  /*06b0*/  IMAD.MOV.U32 R13, RZ, RZ, R16 ;  /* 0x000000ffff0d7224 */ /* 0x000fce00078e0010 */
.L_x_19:
[----:B------:R-:W-:Y:S05]  /*06c0*/  BSYNC.RECONVERGENT B1 ;  /* 0x0000000000017941 */ /* 0x000fea0003800200 */
.L_x_18:
[----:B------:R-:W0:Y:S01]  /*06d0*/  MUFU.RCP64H R7, R9 ;  /* 0x0000000900077308 */ /* 0x000e220000001800 */
[----:B------:R-:W-:Y:S01]  /*06e0*/  MOV R6, 0x1 ;  /* 0x0000000100067802 */ /* 0x000fe20000000f00 */
[----:B------:R-:W-:Y:S01]  /*06f0*/  BSSY.RECONVERGENT B1, `(.L_x_20) ;  /* 0x0000015000017945 */ /* 0x000fe20003800200 */
[----:B------:R-:W-:-:S04]  /*0700*/  FSETP.GEU.AND P1, PT, |R13|, 6.5827683646048100446e-37, PT ;  /* 0x036000000d00780b */ /* 0x000fc80003f2e200 */
        /* <DEDUP_REMOVED lines=19> */
.L_x_21:
[----:B------:R-:W-:Y:S05]  /*0840*/  BSYNC.RECONVERGENT B1 ;  /* 0x0000000000017941 */ /* 0x000fea0003800200 */
.L_x_20:
[----:B------:R-:W0:Y:S01]  /*0850*/  LDC.64 R18, c[0x0][0x388] ;  /* 0x0000e200ff127b82 */ /* 0x000e220000000a00 */
[----:B------:R-:W-:Y:S01]  /*0860*/  STS.128 [R2], R4 ;  /* 0x0000000402007388 */ /* 0x000fe20000000c00 */
[----:B------:R-:W1:Y:S01]  /*0870*/  MUFU.RCP64H R17, R9 ;  /* 0x0000000900117308 */ /* 0x000e620000001800 */
[----:B------:R-:W-:Y:S01]  /*0880*/  IMAD.MOV.U32 R16, RZ, RZ, 0x1 ;  /* 0x00000001ff107424 */ /* 0x000fe200078e00ff */
[----:B------:R-:W-:Y:S05]  /*0890*/  BSSY.RECONVERGENT B1, `(.L_x_22) ;  /* 0x000001c000017945 */ /* 0x000fea0003800200 */
[----:B-1----:R-:W-:Y:S01]  /*08a0*/  DFMA R20, -R8, R16, 1 ;  /* 0x3ff000000814742b */ /* 0x002fe20000000110 */
[----:B0-----:R-:W-:-:S07]  /*08b0*/  IMAD.WIDE.U32 R18, R0, 0x10, R18 ;  /* 0x0000001000127825 */ /* 0x001fce00078e0012 */
[----:B------:R-:W-:Y:S01]  /*08c0*/  DFMA R22, R20, R20, R20 ;  /* 0x000000141416722b */ /* 0x000fe20000000014 */
[----:B------:R-:W-:Y:S01]  /*08d0*/  STG.E.128 desc[UR6][R18.64], R4 ;  /* 0x0000000412007986 */ /* 0x000fe2000c101d06 */
[----:B------:R-:W-:Y:S01]  /*08e0*/  IADD3 R20, PT, PT, -R10, RZ, RZ ;  /* 0x000000ff0a147210 */ /* 0x000fe20007ffe1ff */
[----:B------:R-:W-:Y:S06]  /*08f0*/  BAR.SYNC.DEFER_BLOCKING 0x0 ;  /* 0x0000000000007b1d */ /* 0x000fec0000010000 */
[----:B------:R-:W-:Y:S01]  /*0900*/  DFMA R22, R16, R22, R16 ;  /* 0x000000161016722b */ /* 0x000fe20000000010 */
[----:B------:R-:W0:Y:S07]  /*0910*/  I2F.F64 R20, R20 ;  /* 0x0000001400147312 */ /* 0x000e2e0000201c00 */
[----:B------:R-:W-:-:S08]  /*0920*/  DFMA R16, -R8, R22, 1 ;  /* 0x3ff000000810742b */ /* 0x000fd00000000116 */
[----:B------:R-:W-:Y:S01]  /*0930*/  DFMA R22, R22, R16, R22 ;  /* 0x000000101616722b */ /* 0x000fe20000000016 */
[----:B------:R-:W0:Y:S02]  /*0940*/  LDS.128 R12, [R3] ;  /* 0x00000000030c7984 */ /* 0x000e240000000c00 */
[----:B0-----:R-:W-:-:S08]  /*0950*/  DMUL R14, R20, R14 ;  /* 0x0000000e140e7228 */ /* 0x001fd00000000000 */
        /* <DEDUP_REMOVED lines=15> */
.L_x_23:
[----:B------:R-:W-:Y:S05]  /*0a50*/  BSYNC.RECONVERGENT B1 ;  /* 0x0000000000017941 */ /* 0x000fea0003800200 */
.L_x_22:
        /* <DEDUP_REMOVED lines=23> */
.L_x_25:
[----:B------:R-:W-:Y:S05]  /*0bd0*/  BSYNC.RECONVERGENT B1 ;  /* 0x0000000000017941 */ /* 0x000fea0003800200 */
.L_x_24:
[----:B------:R-:W0:Y:S01]  /*0be0*/  MUFU.RCP64H R15, R9 ;  /* 0x00000009000f7308 */ /* 0x000e220000001800 */
[----:B------:R-:W-:Y:S01]  /*0bf0*/  IMAD.MOV.U32 R14, RZ, RZ, 0x1 ;  /* 0x00000001ff0e7424 */ /* 0x000fe200078e00ff */
[----:B------:R-:W-:Y:S05]  /*0c00*/  BSSY.RECONVERGENT B1, `(.L_x_26) ;  /* 0x0000017000017945 */ /* 0x000fea0003800200 */
[----:B0-----:R-:W-:-:S08]  /*0c10*/  DFMA R6, -R8, R14, 1 ;  /* 0x3ff000000806742b */ /* 0x001fd0000000010e */
[----:B------:R-:W-:Y:S02]  /*0c20*/  DFMA R16, R6, R6, R6 ;  /* 0x000000060610722b */ /* 0x000fe40000000006 */
[----:B------:R-:W0:Y:S06]  /*0c30*/  I2F.F64 R6, R10 ;  /* 0x0000000a00067312 */ /* 0x000e2c0000201c00 */
        /* <DEDUP_REMOVED lines=19> */
.L_x_27:
[----:B------:R-:W-:Y:S05]  /*0d70*/  BSYNC.RECONVERGENT B1 ;  /* 0x0000000000017941 */ /* 0x000fea0003800200 */
.L_x_26:
        /* <DEDUP_REMOVED lines=23> */
.L_x_29:
[----:B------:R-:W-:Y:S05]  /*0ef0*/  BSYNC.RECONVERGENT B1 ;  /* 0x0000000000017941 */ /* 0x000fea0003800200 */
.L_x_28:
[----:B------:R-:W0:Y:S01]  /*0f00*/  LDC.64 R16, c[0x0][0x390] ;  /* 0x0000e400ff107b82 */ /* 0x000e220000000a00 */
[----:B------:R-:W-:Y:S01]  /*0f10*/  STS.128 [R2], R4 ;  /* 0x0000000402007388 */ /* 0x000fe20000000c00 */
[----:B------:R-:W1:Y:S01]  /*0f20*/  MUFU.RCP64H R15, R9 ;  /* 0x00000009000f7308 */ /* 0x000e620000001800 */
[----:B------:R-:W-:Y:S01]  /*0f30*/  MOV R14, 0x1 ;  /* 0x00000001000e7802 */ /* 0x000fe20000000f00 */
[----:B------:R-:W-:Y:S01]  /*0f40*/  IMAD.MOV R20, RZ, RZ, -R11 ;  /* 0x000000ffff147224 */ /* 0x000fe200078e0a0b */
[----:B------:R-:W-:Y:S04]  /*0f50*/  BSSY.RECONVERGENT B1, `(.L_x_30) ;  /* 0x000001c000017945 */ /* 0x000fe80003800200 */
[----:B-1----:R-:W-:Y:S01]  /*0f60*/  DFMA R12, -R8, R14, 1 ;  /* 0x3ff00000080c742b */ /* 0x002fe2000000010e */
[----:B0-----:R-:W-:-:S07]  /*0f70*/  IMAD.WIDE.U32 R16, R0, 0x10, R16 ;  /* 0x0000001000107825 */ /* 0x001fce00078e0010 */
[----:B------:R-:W-:Y:S01]  /*0f80*/  DFMA R18, R12, R12, R12 ;  /* 0x0000000c0c12722b */ /* 0x000fe2000000000c */
[----:B------:R-:W-:Y:S01]  /*0f90*/  STG.E.128 desc[UR6][R16.64], R4 ;  /* 0x0000000410007986 */ /* 0x000fe2000c101d06 */
[----:B------:R-:W-:Y:S01]  /*0fa0*/  IMAD R12, R20, R11, RZ ;  /* 0x0000000b140c7224 */ /* 0x000fe200078e02ff */
        /* <DEDUP_REMOVED lines=22> */
.L_x_31:
[----:B------:R-:W-:Y:S05]  /*1110*/  BSYNC.RECONVERGENT B1 ;  /* 0x0000000000017941 */ /* 0x000fea0003800200 */
.L_x_30:
        /* <DEDUP_REMOVED lines=23> */
.L_x_33:
[----:B------:R-:W-:Y:S05]  /*1290*/  BSYNC.RECONVERGENT B1 ;  /* 0x0000000000017941 */ /* 0x000fea0003800200 */
.L_x_32:
[----:B------:R-:W0:Y:S01]  /*12a0*/  MUFU.RCP64H R15, R9 ;  /* 0x00000009000f7308 */ /* 0x000e220000001800 */
[----:B------:R-:W-:Y:S01]  /*12b0*/  IMAD.MOV.U32 R14, RZ, RZ, 0x1 ;  /* 0x00000001ff0e7424 */ /* 0x000fe200078e00ff */
[----:B------:R-:W-:Y:S01]  /*12c0*/  DMUL R6, R12, R6 ;  /* 0x000000060c067228 */ /* 0x000fe20000000000 */
[----:B------:R-:W-:Y:S09]  /*12d0*/  BSSY.RECONVERGENT B1, `(.L_x_34) ;  /* 0x0000015000017945 */ /* 0x000ff20003800200 */
[----:B------:R-:W-:Y:S01]  /*12e0*/  FSETP.GEU.AND P1, PT, |R7|, 6.5827683646048100446e-37, PT ;  /* 0x036000000700780b */ /* 0x000fe20003f2e200 */
        /* <DEDUP_REMOVED lines=19> */
.L_x_35:
[----:B------:R-:W-:Y:S05]  /*1420*/  BSYNC.RECONVERGENT B1 ;  /* 0x0000000000017941 */ /* 0x000fea0003800200 */
.L_x_34:
        /* <DEDUP_REMOVED lines=23> */
.L_x_37:
[----:B------:R-:W-:Y:S05]  /*15a0*/  BSYNC.RECONVERGENT B1 ;  /* 0x0000000000017941 */ /* 0x000fea0003800200 */
.L_x_36:
[----:B------:R-:W0:Y:S01]  /*15b0*/  LDC.64 R14, c[0x0][0x398] ;  /* 0x0000e600ff0e7b82 */ /* 0x000e220000000a00 */
[----:B------:R-:W-:Y:S01]  /*15c0*/  STS.128 [R2], R4 ;  /* 0x0000000402007388 */ /* 0x000fe20000000c00 */
[----:B------:R-:W1:Y:S01]  /*15d0*/  MUFU.RCP64H R13, R9 ;  /* 0x00000009000d7308 */ /* 0x000e620000001800 */
[----:B------:R-:W-:Y:S01]  /*15e0*/  IMAD.MOV.U32 R12, RZ, RZ, 0x1 ;  /* 0x00000001ff0c7424 */ /* 0x000fe200078e00ff */
[----:B------:R-:W-:Y:S01]  /*15f0*/  BSSY.RECONVERGENT B1, `(.L_x_38) ;  /* 0x000001d000017945 */ /* 0x000fe20003800200 */
[----:B------:R-:W-:-:S04]  /*1600*/  IMAD.MOV R11, RZ, RZ, -R10 ;  /* 0x000000ffff0b7224 */ /* 0x000fc800078e0a0a */
[----:B------:R-:W-:-:S06]  /*1610*/  IMAD R10, R11, R10, RZ ;  /* 0x0000000a0b0a7224 */ /* 0x000fcc00078e02ff */
[----:B------:R-:W2:Y:S01]  /*1620*/  I2F.F64 R10, R10 ;  /* 0x0000000a000a7312 */ /* 0x000ea20000201c00 */
[----:B-1----:R-:W-:Y:S01]  /*1630*/  DFMA R16, -R8, R12, 1 ;  /* 0x3ff000000810742b */ /* 0x002fe2000000010c */
[----:B0-----:R-:W-:-:S07]  /*1640*/  IMAD.WIDE.U32 R14, R0, 0x10, R14 ;  /* 0x00000010000e7825 */ /* 0x001fce00078e000e */
[----:B------:R-:W-:Y:S01]  /*1650*/  DFMA R16, R16, R16, R16 ;  /* 0x000000101010722b */ /* 0x000fe20000000010 */
[----:B------:R0:W-:Y:S01]  /*1660*/  STG.E.128 desc[UR6][R14.64], R4 ;  /* 0x000000040e007986 */ /* 0x0001e2000c101d06 */
[----:B------:R-:W-:Y:S06]  /*1670*/  BAR.SYNC.DEFER_BLOCKING 0x0 ;  /* 0x0000000000007b1d */ /* 0x000fec0000010000 */
[----:B------:R-:W-:-:S08]  /*1680*/  DFMA R16, R12, R16, R12 ;  /* 0x000000100c10722b */ /* 0x000fd0000000000c */
[----:B------:R-:W-:-:S08]  /*1690*/  DFMA R12, -R8, R16, 1 ;  /* 0x3ff00000080c742b */ /* 0x000fd00000000110 */
[----:B0-----:R-:W-:Y:S01]  /*16a0*/  DFMA R14, R16, R12, R16 ;  /* 0x0000000c100e722b */ /* 0x001fe20000000010 */
[----:B------:R-:W2:Y:S02]  /*16b0*/  LDS.128 R4, [R3] ;  /* 0x0000000003047984 */ /* 0x000ea40000000c00 */
[----:B--2---:R-:W-:-:S08]  /*16c0*/  DMUL R4, R10, R4 ;  /* 0x000000040a047228 */ /* 0x004fd00000000000 */
        /* <DEDUP_REMOVED lines=15> */
.L_x_39:
[----:B------:R-:W-:Y:S05]  /*17c0*/  BSYNC.RECONVERGENT B1 ;  /* 0x0000000000017941 */ /* 0x000fea0003800200 */
.L_x_38:
        /* <DEDUP_REMOVED lines=23> */
.L_x_41:
[----:B------:R-:W-:Y:S05]  /*1940*/  BSYNC.RECONVERGENT B1 ;  /* 0x0000000000017941 */ /* 0x000fea0003800200 */
.L_x_40:
[----:B------:R-:W0:Y:S01]  /*1950*/  MUFU.RCP64H R13, R9 ;  /* 0x00000009000d7308 */ /* 0x000e220000001800 */
[----:B------:R-:W-:Y:S01]  /*1960*/  MOV R12, 0x1 ;  /* 0x00000001000c7802 */ /* 0x000fe20000000f00 */
        /* <DEDUP_REMOVED lines=22> */
.L_x_43:
[----:B------:R-:W-:Y:S05]  /*1ad0*/  BSYNC.RECONVERGENT B1 ;  /* 0x0000000000017941 */ /* 0x000fea0003800200 */
.L_x_42:
        /* <DEDUP_REMOVED lines=23> */
.L_x_45:
[----:B------:R-:W-:Y:S05]  /*1c50*/  BSYNC.RECONVERGENT B1 ;  /* 0x0000000000017941 */ /* 0x000fea0003800200 */
.L_x_44:
[----:B------:R-:W0:Y:S01]  /*1c60*/  LDC.64 R8, c[0x0][0x3a0] ;  /* 0x0000e800ff087b82 */ /* 0x000e220000000a00 */
[----:B------:R-:W-:Y:S01]  /*1c70*/  STS.128 [R2], R4 ;  /* 0x0000000402007388 */ /* 0x000fe20000000c00 */
[----:B0-----:R-:W-:-:S05]  /*1c80*/  IMAD.WIDE.U32 R8, R0, 0x10, R8 ;  /* 0x0000001000087825 */ /* 0x001fca00078e0008 */
[----:B------:R-:W-:Y:S01]  /*1c90*/  STG.E.128 desc[UR6][R8.64], R4 ;  /* 0x0000000408007986 */ /* 0x000fe2000c101d06 */
[----:B------:R-:W-:Y:S06]  /*1ca0*/  BAR.SYNC.DEFER_BLOCKING 0x0 ;  /* 0x0000000000007b1d */ /* 0x000fec0000010000 */
[----:B------:R-:W-:Y:S05]  /*1cb0*/  EXIT ;  /* 0x000000000000794d */ /* 0x000fea0003800000 */
        .weak           $__internal_1_$__cuda_sm20_div_rn_f64_full
        .type           $__internal_1_$__cuda_sm20_div_rn_f64_full,@function
        .size           $__internal_1_$__cuda_sm20_div_rn_f64_full,(.L_x_53 - $__internal_1_$__cuda_sm20_div_rn_f64_full)
$__internal_1_$__cuda_sm20_div_rn_f64_full:
[-C--:B------:R-:W-:Y:S01]  /*1cc0*/  LOP3.LUT R29, R29, R28.reuse, RZ, 0x3c, !PT ;  /* 0x0000001c1d1d7212 */ /* 0x080fe200078e3cff */
[----:B------:R-:W-:Y:S01]  /*1cd0*/  IMAD.MOV.U32 R26, RZ, RZ, 0x1 ;  /* 0x00000001ff1a7424 */ /* 0x000fe200078e00ff */
[----:B------:R-:W-:Y:S01]  /*1ce0*/  FSETP.GEU.AND P0, PT, |R21|, 1.469367938527859385e-39, PT ;  /* 0x001000001500780b */ /* 0x000fe20003f0e200 */
[----:B------:R-:W-:Y:S01]  /*1cf0*/  BSSY.RECONVERGENT B0, `(.L_x_46) ;  /* 0x000005c000007945 */ /* 0x000fe20003800200 */
[----:B------:R-:W-:Y:S02]  /*1d00*/  LOP3.LUT R28, R29, R28, RZ, 0x3c, !PT ;  /* 0x0000001c1d1c7212 */ /* 0x000fe400078e3cff */
[----:B------:R-:W-:Y:S02]  /*1d10*/  LOP3.LUT R22, R21, 0x800fffff, RZ, 0xc0, !PT ;  /* 0x800fffff15167812 */ /* 0x000fe400078ec0ff */
[----:B------:R-:W-:Y:S02]  /*1d20*/  LOP3.LUT R29, R29, R28, RZ, 0x3c, !PT ;  /* 0x0000001c1d1d7212 */ /* 0x000fe400078e3cff */
[----:B------:R-:W-:Y:S01]  /*1d30*/  LOP3.LUT R23, R22, 0x3ff00000, RZ, 0xfc, !PT ;  /* 0x3ff0000016177812 */ /* 0x000fe200078efcff */
[----:B------:R-:W-:Y:S01]  /*1d40*/  IMAD.MOV.U32 R22, RZ, RZ, R20 ;  /* 0x000000ffff167224 */ /* 0x000fe200078e0014 */
[----:B------:R-:W-:-:S02]  /*1d50*/  FSETP.GEU.AND P2, PT, |R29|, 1.469367938527859385e-39, PT ;  /* 0x001000001d00780b */ /* 0x000fc40003f4e200 */
[----:B------:R-:W-:Y:S01]  /*1d60*/  LOP3.LUT R16, R29, 0x7ff00000, RZ, 0xc0, !PT ;  /* 0x7ff000001d107812 */ /* 0x000fe200078ec0ff */
[----:B------:R-:W-:Y:S01]  /*1d70*/  @!P0 DMUL R22, R20, 8.98846567431157953865e+307 ;  /* 0x7fe0000014168828 */ /* 0x000fe20000000000 */
[C---:B------:R-:W-:Y:S02]  /*1d80*/  LOP3.LUT R17, R21.reuse, 0x7ff00000, RZ, 0xc0, !PT ;  /* 0x7ff0000015117812 */ /* 0x040fe400078ec0ff */
[----:B------:R-:W-:Y:S02]  /*1d90*/  MOV R24, R28 ;  /* 0x0000001c00187202 */ /* 0x000fe40000000f00 */
[----:B------:R-:W-:Y:S01]  /*1da0*/  ISETP.GE.U32.AND P1, PT, R16, R17, PT ;  /* 0x000000111000720c */ /* 0x000fe20003f26070 */
[----:B------:R-:W0:Y:S04]  /*1db0*/  MUFU.RCP64H R27, R23 ;  /* 0x00000017001b7308 */ /* 0x000e280000001800 */
[----:B------:R-:W-:-:S02]  /*1dc0*/  @!P2 LOP3.LUT R15, R21, 0x7ff00000, RZ, 0xc0, !PT ;  /* 0x7ff00000150fa812 */ /* 0x000fc400078ec0ff */
[----:B------:R-:W-:Y:S02]  /*1dd0*/  @!P0 LOP3.LUT R17, R23, 0x7ff00000, RZ, 0xc0, !PT ;  /* 0x7ff0000017118812 */ /* 0x000fe400078ec0ff */
[----:B------:R-:W-:Y:S01]  /*1de0*/  @!P2 ISETP.GE.U32.AND P3, PT, R16, R15, PT ;  /* 0x0000000f1000a20c */ /* 0x000fe20003f66070 */
[----:B------:R-:W-:-:S05]  /*1df0*/  IMAD.MOV.U32 R15, RZ, RZ, 0x1ca00000 ;  /* 0x1ca00000ff0f7424 */ /* 0x000fca00078e00ff */
[C---:B------:R-:W-:Y:S02]  /*1e00*/  @!P2 SEL R19, R15.reuse, 0x63400000, !P3 ;  /* 0x634000000f13a807 */ /* 0x040fe40005800000 */
[----:B------:R-:W-:Y:S02]  /*1e10*/  SEL R18, R15, 0x63400000, !P1 ;  /* 0x634000000f127807 */ /* 0x000fe40004800000 */
[--C-:B------:R-:W-:Y:S02]  /*1e20*/  @!P2 LOP3.LUT R19, R19, 0x80000000, R29.reuse, 0xf8, !PT ;  /* 0x800000001313a812 */ /* 0x100fe400078ef81d */
[----:B------:R-:W-:Y:S01]  /*1e30*/  LOP3.LUT R25, R18, 0x800fffff, R29, 0xf8, !PT ;  /* 0x800fffff12197812 */ /* 0x000fe200078ef81d */
[----:B------:R-:W-:Y:S01]  /*1e40*/  @!P2 IMAD.MOV.U32 R18, RZ, RZ, RZ ;  /* 0x000000ffff12a224 */ /* 0x000fe200078e00ff */
[----:B------:R-:W-:-:S06]  /*1e50*/  @!P2 LOP3.LUT R19, R19, 0x100000, RZ, 0xfc, !PT ;  /* 0x001000001313a812 */ /* 0x000fcc00078efcff */
[----:B------:R-:W-:Y:S02]  /*1e60*/  @!P2 DFMA R24, R24, 2, -R18 ;  /* 0x400000001818a82b */ /* 0x000fe40000000812 */
[----:B0-----:R-:W-:-:S08]  /*1e70*/  DFMA R18, R26, -R22, 1 ;  /* 0x3ff000001a12742b */ /* 0x001fd00000000816 */
[----:B------:R-:W-:Y:S01]  /*1e80*/  DFMA R18, R18, R18, R18 ;  /* 0x000000121212722b */ /* 0x000fe20000000012 */
[----:B------:R-:W-:-:S07]  /*1e90*/  @!P2 LOP3.LUT R16, R25, 0x7ff00000, RZ, 0xc0, !PT ;  /* 0x7ff000001910a812 */ /* 0x000fce00078ec0ff */
[----:B------:R-:W-:-:S08]  /*1ea0*/  DFMA R26, R26, R18, R26 ;  /* 0x000000121a1a722b */ /* 0x000fd0000000001a */
[----:B------:R-:W-:-:S08]  /*1eb0*/  DFMA R30, R26, -R22, 1 ;  /* 0x3ff000001a1e742b */ /* 0x000fd00000000816 */
[----:B------:R-:W-:-:S08]  /*1ec0*/  DFMA R30, R26, R30, R26 ;  /* 0x0000001e1a1e722b */ /* 0x000fd0000000001a */
[----:B------:R-:W-:-:S08]  /*1ed0*/  DMUL R18, R30, R24 ;  /* 0x000000181e127228 */ /* 0x000fd00000000000 */
[----:B------:R-:W-:-:S08]  /*1ee0*/  DFMA R26, R18, -R22, R24 ;  /* 0x80000016121a722b */ /* 0x000fd00000000018 */
[----:B------:R-:W-:Y:S01]  /*1ef0*/  DFMA R26, R30, R26, R18 ;  /* 0x0000001a1e1a722b */ /* 0x000fe20000000012 */
[----:B------:R-:W-:-:S05]  /*1f00*/  VIADD R18, R16, 0xffffffff ;  /* 0xffffffff10127836 */ /* 0x000fca0000000000 */
[----:B------:R-:W-:Y:S02]  /*1f10*/  ISETP.GT.U32.AND P0, PT, R18, 0x7feffffe, PT ;  /* 0x7feffffe1200780c */ /* 0x000fe40003f04070 */
[----:B------:R-:W-:-:S04]  /*1f20*/  IADD3 R18, PT, PT, R17, -0x1, RZ ;  /* 0xffffffff11127810 */ /* 0x000fc80007ffe0ff */
[----:B------:R-:W-:-:S13]  /*1f30*/  ISETP.GT.U32.OR P0, PT, R18, 0x7feffffe, P0 ;  /* 0x7feffffe1200780c */ /* 0x000fda0000704470 */
[----:B------:R-:W-:Y:S05]  /*1f40*/  @P0 BRA `(.L_x_47) ;  /* 0x0000000000780947 */ /* 0x000fea0003800000 */
[----:B------:R-:W-:Y:S02]  /*1f50*/  LOP3.LUT R16, R29, 0x7ff00000, RZ, 0xc0, !PT ;  /* 0x7ff000001d107812 */ /* 0x000fe400078ec0ff */
[----:B------:R-:W-:-:S04]  /*1f60*/  LOP3.LUT R17, R21, 0x7ff00000, RZ, 0xc0, !PT ;  /* 0x7ff0000015117812 */ /* 0x000fc800078ec0ff */
[CC--:B------:R-:W-:Y:S02]  /*1f70*/  VIADDMNMX R18, R16.reuse, -R17.reuse, 0xb9600000, !PT ;  /* 0xb960000010127446 */ /* 0x0c0fe40007800911 */
[----:B------:R-:W-:Y:S01]  /*1f80*/  ISETP.GE.U32.AND P0, PT, R16, R17, PT ;  /* 0x000000111000720c */ /* 0x000fe20003f06070 */
[----:B------:R-:W-:Y:S01]  /*1f90*/  IMAD.MOV.U32 R16, RZ, RZ, RZ ;  /* 0x000000ffff107224 */ /* 0x000fe200078e00ff */
[----:B------:R-:W-:Y:S02]  /*1fa0*/  VIMNMX R18, PT, PT, R18, 0x46a00000, PT ;  /* 0x46a0000012127848 */ /* 0x000fe40003fe0100 */
[----:B------:R-:W-:-:S05]  /*1fb0*/  SEL R15, R15, 0x63400000, !P0 ;  /* 0x634000000f0f7807 */ /* 0x000fca0004000000 */
[----:B------:R-:W-:-:S04]  /*1fc0*/  IMAD.IADD R15, R18, 0x1, -R15 ;  /* 0x00000001120f7824 */ /* 0x000fc800078e0a0f */
[----:B------:R-:W-:-:S06]  /*1fd0*/  VIADD R17, R15, 0x7fe00000 ;  /* 0x7fe000000f117836 */ /* 0x000fcc0000000000 */
[----:B------:R-:W-:-:S10]  /*1fe0*/  DMUL R18, R26, R16 ;  /* 0x000000101a127228 */ /* 0x000fd40000000000 */
[----:B------:R-:W-:-:S13]  /*1ff0*/  FSETP.GTU.AND P0, PT, |R19|, 1.469367938527859385e-39, PT ;  /* 0x001000001300780b */ /* 0x000fda0003f0c200 */
[----:B------:R-:W-:Y:S05]  /*2000*/  @P0 BRA `(.L_x_48) ;  /* 0x0000000000a80947 */ /* 0x000fea0003800000 */
[----:B------:R-:W-:-:S06]  /*2010*/  DFMA R22, R26, -R22, R24 ;  /* 0x800000161a16722b */ /* 0x000fcc0000000018 */
[----:B------:R-:W-:-:S04]  /*2020*/  MOV R22, RZ ;  /* 0x000000ff00167202 */ /* 0x000fc80000000f00 */
[C---:B------:R-:W-:Y:S02]  /*2030*/  FSETP.NEU.AND P0, PT, R23.reuse, RZ, PT ;  /* 0x000000ff1700720b */ /* 0x040fe40003f0d000 */
[----:B------:R-:W-:-:S04]  /*2040*/  LOP3.LUT R20, R23, 0x80000000, R21, 0x48, !PT ;  /* 0x8000000017147812 */ /* 0x000fc800078e4815 */
[----:B------:R-:W-:-:S07]  /*2050*/  LOP3.LUT R23, R20, R17, RZ, 0xfc, !PT ;  /* 0x0000001114177212 */ /* 0x000fce00078efcff */
[----:B------:R-:W-:Y:S05]  /*2060*/  @!P0 BRA `(.L_x_48) ;  /* 0x0000000000908947 */ /* 0x000fea0003800000 */
[----:B------:R-:W-:Y:S01]  /*2070*/  IMAD.MOV R17, RZ, RZ, -R15 ;  /* 0x000000ffff117224 */ /* 0x000fe200078e0a0f */
[----:B------:R-:W-:Y:S01]  /*2080*/  IADD3 R15, PT, PT, -R15, -0x43300000, RZ ;  /* 0xbcd000000f0f7810 */ /* 0x000fe20007ffe1ff */
[----:B------:R-:W-:-:S06]  /*2090*/  IMAD.MOV.U32 R16, RZ, RZ, RZ ;  /* 0x000000ffff107224 */ /* 0x000fcc00078e00ff */
[----:B------:R-:W-:Y:S02]  /*20a0*/  DFMA R16, R18, -R16, R26 ;  /* 0x800000101210722b */ /* 0x000fe4000000001a */
[----:B------:R-:W-:-:S08]  /*20b0*/  DMUL.RP R26, R26, R22 ;  /* 0x000000161a1a7228 */ /* 0x000fd00000008000 */
[----:B------:R-:W-:Y:S02]  /*20c0*/  FSETP.NEU.AND P0, PT, |R17|, R15, PT ;  /* 0x0000000f1100720b */ /* 0x000fe40003f0d200 */
[----:B------:R-:W-:Y:S02]  /*20d0*/  LOP3.LUT R20, R27, R20, RZ, 0x3c, !PT ;  /* 0x000000141b147212 */ /* 0x000fe400078e3cff */
[----:B------:R-:W-:Y:S02]  /*20e0*/  FSEL R15, R26, R18, !P0 ;  /* 0x000000121a0f7208 */ /* 0x000fe40004000000 */
[----:B------:R-:W-:-:S03]  /*20f0*/  FSEL R20, R20, R19, !P0 ;  /* 0x0000001314147208 */ /* 0x000fc60004000000 */
[----:B------:R-:W-:Y:S01]  /*2100*/  IMAD.MOV.U32 R18, RZ, RZ, R15 ;  /* 0x000000ffff127224 */ /* 0x000fe200078e000f */
[----:B------:R-:W-:Y:S01]  /*2110*/  MOV R19, R20 ;  /* 0x0000001400137202 */ /* 0x000fe20000000f00 */
[----:B------:R-:W-:Y:S06]  /*2120*/  BRA `(.L_x_48) ;  /* 0x0000000000607947 */ /* 0x000fec0003800000 */
.L_x_47:
        /* <DEDUP_REMOVED lines=12> */
[----:B------:R-:W-:Y:S01]  /*21f0*/  @!P0 IMAD.MOV.U32 R19, RZ, RZ, R18 ;  /* 0x000000ffff138224 */ /* 0x000fe200078e0012 */
[----:B------:R-:W-:Y:S01]  /*2200*/  @!P0 MOV R18, RZ ;  /* 0x000000ff00128202 */ /* 0x000fe20000000f00 */
[----:B------:R-:W-:Y:S02]  /*2210*/  @P0 IMAD.MOV.U32 R18, RZ, RZ, RZ ;  /* 0x000000ffff120224 */ /* 0x000fe400078e00ff */
[----:B------:R-:W-:Y:S01]  /*2220*/  @P0 IMAD.MOV.U32 R19, RZ, RZ, R15 ;  /* 0x000000ffff130224 */ /* 0x000fe200078e000f */
[----:B------:R-:W-:Y:S06]  /*2230*/  BRA `(.L_x_48) ;  /* 0x00000000001c7947 */ /* 0x000fec0003800000 */
.L_x_50:
[----:B------:R-:W-:Y:S02]  /*2240*/  LOP3.LUT R15, R21, 0x80000, RZ, 0xfc, !PT ;  /* 0x00080000150f7812 */ /* 0x000fe400078efcff */
[----:B------:R-:W-:-:S03]  /*2250*/  MOV R18, R20 ;  /* 0x0000001400127202 */ /* 0x000fc60000000f00 */
[----:B------:R-:W-:Y:S01]  /*2260*/  IMAD.MOV.U32 R19, RZ, RZ, R15 ;  /* 0x000000ffff137224 */ /* 0x000fe200078e000f */
[----:B------:R-:W-:Y:S06]  /*2270*/  BRA `(.L_x_48) ;  /* 0x00000000000c7947 */ /* 0x000fec0003800000 */
.L_x_49:
[----:B------:R-:W-:Y:S01]  /*2280*/  LOP3.LUT R15, R29, 0x80000, RZ, 0xfc, !PT ;  /* 0x000800001d0f7812 */ /* 0x000fe200078efcff */
[----:B------:R-:W-:-:S03]  /*2290*/  IMAD.MOV.U32 R18, RZ, RZ, R28 ;  /* 0x000000ffff127224 */ /* 0x000fc600078e001c */
[----:B------:R-:W-:-:S07]  /*22a0*/  MOV R19, R15 ;  /* 0x0000000f00137202 */ /* 0x000fce0000000f00 */
.L_x_48:
[----:B------:R-:W-:Y:S05]  /*22b0*/  BSYNC.RECONVERGENT B0 ;  /* 0x0000000000007941 */ /* 0x000fea0003800200 */
.L_x_46:
[----:B------:R-:W-:Y:S01]  /*22c0*/  IMAD.MOV.U32 R15, RZ, RZ, R18 ;  /* 0x000000ffff0f7224 */ /* 0x000fe200078e0012 */
[----:B------:R-:W-:Y:S01]  /*22d0*/  MOV R18, R14 ;  /* 0x0000000e00127202 */ /* 0x000fe20000000f00 */
[----:B------:R-:W-:Y:S02]  /*22e0*/  IMAD.MOV.U32 R16, RZ, RZ, R19 ;  /* 0x000000ffff107224 */ /* 0x000fe400078e0013 */
[----:B------:R-:W-:-:S04]  /*22f0*/  IMAD.MOV.U32 R19, RZ, RZ, 0x0 ;  /* 0x00000000ff137424 */ /* 0x000fc800078e00ff */
[----:B------:R-:W-:Y:S05]  /*2300*/  RET.REL.NODEC R18 `(_Z4diffP7double2S0_S0_S0_S0_) ;  /* 0xffffffdc123c7950 */ /* 0x000fea0003c3ffff */
.L_x_51:
        /* <DEDUP_REMOVED lines=15> */
.L_x_53:


//--------------------- .nv.shared._Z9RK_updateP7double2S0_S0_S0_S0_S0_PdS1_S1_S1_S1_ --------------------------
	.section	.nv.shared._Z9RK_updateP7double2S0_S0_S0_S0_S0_PdS1_S1_S1_S1_,"aw",@nobits
	.sectionflags	@""
	.align	16
.nv.shared._Z9RK_updateP7double2S0_S0_S0_S0_S0_PdS1_S1_S1_S1_:
	.zero		3072


//--------------------- .nv.shared.reserved.0     --------------------------
	.section	.nv.shared.reserved.0,"aw",@nobits
	.weak		__nv_reservedSMEM_offset_0_alias
	.size		__nv_reservedSMEM_offset_0_alias, 0, 64
	.other		__nv_reservedSMEM_offset_0_alias,@"STO_CUDA_RESERVED_SHARED STV_DEFAULT"
__nv_reservedSMEM_offset_0_alias:
	.zero		0
	.zero		64


//--------------------- .nv.shared._Z4diffP7double2S0_S0_S0_S0_ --------------------------
	.section	.nv.shared._Z4diffP7double2S0_S0_S0_S0_,"aw",@nobits
	.sectionflags	@""
	.align	16
.nv.shared._Z4diffP7double2S0_S0_S0_S0_:
	.zero		5120


//--------------------- .nv.constant0._Z9RK_updateP7double2S0_S0_S0_S0_S0_PdS1_S1_S1_S1_ --------------------------
	.section	.nv.constant0._Z9RK_updateP7double2S0_S0_S0_S0_S0_PdS1_S1_S1_S1_,"a",@progbits
	.sectionflags	@""
	.align	4
.nv.constant0._Z9RK_updateP7double2S0_S0_S0_S0_S0_PdS1_S1_S1_S1_:
	.zero		984


//--------------------- .nv.constant0._Z4diffP7double2S0_S0_S0_S0_ --------------------------
	.section	.nv.constant0._Z4diffP7double2S0_S0_S0_S0_,"a",@progbits
	.sectionflags	@""
	.align	4
.nv.constant0._Z4diffP7double2S0_S0_S0_S0_:
	.zero		936


//--------------------- SYMBOLS --------------------------

	.type		.nv.reservedSmem.offset0,@object
	.size		.nv.reservedSmem.offset0,0x4
	.type		.nv.reservedSmem.cap,@object
	.size		.nv.reservedSmem.cap,0x4
